	.target	sm_100a

	.elftype	@"ET_EXEC"


//--------------------- .note.nv.tkinfo           --------------------------
	.section	.note.nv.tkinfo,"",@"SHT_NOTE"
	.sectionflags	@"SHF_NOTE_NV_TKINFO"
	.tkinfo
        /*0018*/ 	.word	0x00000002
        /*0030*/ 	.string	""
        /*0030*/ 	.string	"ptxas"
        /*0030*/ 	.string	"Cuda compilation tools, release 13.0, V13.0.88"
        /*0030*/ 	.string	"Build cuda_13.0.r13.0/compiler.36424714_0"
        /*0030*/ 	.string	"-arch sm_100a -m 64 "



//--------------------- .note.nv.cuinfo           --------------------------
	.section	.note.nv.cuinfo,"",@"SHT_NOTE"
	.sectionflags	@"SHF_NOTE_NV_CUINFO"
        /*0018*/ 	.short	0x0002
        /*001a*/ 	.short	0x0064
        /*001c*/ 	.short	0x0082
	.zero		2


//--------------------- .nv.info                  --------------------------
	.section	.nv.info,"",@"SHT_CUDA_INFO"
	.align	4


	//----- nvinfo : EIATTR_REGCOUNT
	.align		4
        /*0000*/ 	.byte	0x04, 0x2f
        /*0002*/ 	.short	(.L_19 - .L_18)
	.align		4
.L_18:
        /*0004*/ 	.word	index@(_ZN7cutlass13device_kernelINS_4gemm6kernel13GemmUniversalIN4cute5tupleIJiiiiEEENS1_10collective13CollectiveMmaINS1_35MainloopSm100TmaUmmaWarpSpecializedILi12ELi2ELi4ENS5_IJNS4_1CILi4EEESB_NSA_ILi1EEEEEEEENS5_IJNSA_ILi128EEESF_NSA_ILi32EEEEEEfNS5_IJlSC_lEEEfSI_NS4_8TiledMMAINS4_8MMA_AtomIJNS4_23SM100_MMA_TF32_2x1SM_SSINS_10tfloat32_tESM_fLi128ELi128ELNS4_4UMMA5MajorE0ELSO_0ELNSN_7ScaleInE0ELSP_0EEEEEENS4_6LayoutINS5_IJSC_SC_SC_EEENS5_IJNSA_ILi0EEESU_SU_EEEEENS5_IJNS4_10UnderscoreESX_SX_EEEEENS4_28SM100_TMA_2SM_LOAD_MULTICASTENS4_14ComposedLayoutINS4_7SwizzleILi3ELi4ELi3EEENS4_18smem_ptr_flag_bitsILi32EEENSS_INS5_IJNSA_ILi8EEESG_EEENS5_IJSG_SC_EEEEEEEvNS4_8identityES10_S1A_vS1B_EENS_8epilogue10collective18CollectiveEpilogueINS1D_23Sm100TmaWarpSpecializedILi4ELi2ELi16ELb1ELb0EEEJNS5_IJNSA_ILi64EEESF_SG_EEENS5_IJNSS_IS1I_SC_EENSS_INS5_IJNSA_ILi16EEENSA_ILi2EEEEEENS5_IJSC_S1I_EEEEEEEEfSI_fSI_NS1D_6fusion15FusionCallbacksIS1H_NS1R_17LinearCombinationIffffLNS_15FloatRoundStyleE2EEES1J_S1Q_JEEENS4_5SM1004TMEM4LOAD26SM100_TMEM_LOAD_32dp32b16xENS4_13SM90_TMA_LOADENS11_INS12_ILi2ELi4ELi3EEES15_NSS_INS5_IJS16_S1L_EEENS5_IJS1L_SC_EEEEEEENS4_39AutoVectorizingCopyWithAssumedAlignmentILi128EEENS4_14SM90_TMA_STOREES26_S28_S28_EEEvvEEEEvNT_6ParamsE)
        /*0008*/ 	.word	0x0000004d


	//----- nvinfo : EIATTR_FRAME_SIZE
	.align		4
.L_19:
        /*000c*/ 	.byte	0x04, 0x11
        /*000e*/ 	.short	(.L_21 - .L_20)
	.align		4
.L_20:
        /*0010*/ 	.word	index@($__internal_2_$__cuda_sm10x_tcgen05_guardrail_trap_unallocated_columns_being_dealloced)
        /*0014*/ 	.word	0x00000000


	//----- nvinfo : EIATTR_FRAME_SIZE
	.align		4
.L_21:
        /*0018*/ 	.byte	0x04, 0x11
        /*001a*/ 	.short	(.L_23 - .L_22)
	.align		4
.L_22:
        /*001c*/ 	.word	index@($__internal_1_$__cuda_sm10x_tcgen05_guardrail_trap_phase_invalid_during_alloc)
        /*0020*/ 	.word	0x00000000


	//----- nvinfo : EIATTR_FRAME_SIZE
	.align		4
.L_23:
        /*0024*/ 	.byte	0x04, 0x11
        /*0026*/ 	.short	(.L_25 - .L_24)
	.align		4
.L_24:
        /*0028*/ 	.word	index@($__internal_0_$__cuda_sm10x_tcgen05_guardrail_trap_col_being_dealloced_not_returned_by_alloc)
        /*002c*/ 	.word	0x00000000


	//----- nvinfo : EIATTR_FRAME_SIZE
	.align		4
.L_25:
        /*0030*/ 	.byte	0x04, 0x11
        /*0032*/ 	.short	(.L_27 - .L_26)
	.align		4
.L_26:
        /*0034*/ 	.word	index@(_ZN7cutlass13device_kernelINS_4gemm6kernel13GemmUniversalIN4cute5tupleIJiiiiEEENS1_10collective13CollectiveMmaINS1_35MainloopSm100TmaUmmaWarpSpecializedILi12ELi2ELi4ENS5_IJNS4_1CILi4EEESB_NSA_ILi1EEEEEEEENS5_IJNSA_ILi128EEESF_NSA_ILi32EEEEEEfNS5_IJlSC_lEEEfSI_NS4_8TiledMMAINS4_8MMA_AtomIJNS4_23SM100_MMA_TF32_2x1SM_SSINS_10tfloat32_tESM_fLi128ELi128ELNS4_4UMMA5MajorE0ELSO_0ELNSN_7ScaleInE0ELSP_0EEEEEENS4_6LayoutINS5_IJSC_SC_SC_EEENS5_IJNSA_ILi0EEESU_SU_EEEEENS5_IJNS4_10UnderscoreESX_SX_EEEEENS4_28SM100_TMA_2SM_LOAD_MULTICASTENS4_14ComposedLayoutINS4_7SwizzleILi3ELi4ELi3EEENS4_18smem_ptr_flag_bitsILi32EEENSS_INS5_IJNSA_ILi8EEESG_EEENS5_IJSG_SC_EEEEEEEvNS4_8identityES10_S1A_vS1B_EENS_8epilogue10collective18CollectiveEpilogueINS1D_23Sm100TmaWarpSpecializedILi4ELi2ELi16ELb1ELb0EEEJNS5_IJNSA_ILi64EEESF_SG_EEENS5_IJNSS_IS1I_SC_EENSS_INS5_IJNSA_ILi16EEENSA_ILi2EEEEEENS5_IJSC_S1I_EEEEEEEEfSI_fSI_NS1D_6fusion15FusionCallbacksIS1H_NS1R_17LinearCombinationIffffLNS_15FloatRoundStyleE2EEES1J_S1Q_JEEENS4_5SM1004TMEM4LOAD26SM100_TMEM_LOAD_32dp32b16xENS4_13SM90_TMA_LOADENS11_INS12_ILi2ELi4ELi3EEES15_NSS_INS5_IJS16_S1L_EEENS5_IJS1L_SC_EEEEEEENS4_39AutoVectorizingCopyWithAssumedAlignmentILi128EEENS4_14SM90_TMA_STOREES26_S28_S28_EEEvvEEEEvNT_6ParamsE)
        /*0038*/ 	.word	0x00000000


	//----- nvinfo : EIATTR_MIN_STACK_SIZE
	.align		4
.L_27:
        /*003c*/ 	.byte	0x04, 0x12
        /*003e*/ 	.short	(.L_29 - .L_28)
	.align		4
.L_28:
        /*0040*/ 	.word	index@(_ZN7cutlass13device_kernelINS_4gemm6kernel13GemmUniversalIN4cute5tupleIJiiiiEEENS1_10collective13CollectiveMmaINS1_35MainloopSm100TmaUmmaWarpSpecializedILi12ELi2ELi4ENS5_IJNS4_1CILi4EEESB_NSA_ILi1EEEEEEEENS5_IJNSA_ILi128EEESF_NSA_ILi32EEEEEEfNS5_IJlSC_lEEEfSI_NS4_8TiledMMAINS4_8MMA_AtomIJNS4_23SM100_MMA_TF32_2x1SM_SSINS_10tfloat32_tESM_fLi128ELi128ELNS4_4UMMA5MajorE0ELSO_0ELNSN_7ScaleInE0ELSP_0EEEEEENS4_6LayoutINS5_IJSC_SC_SC_EEENS5_IJNSA_ILi0EEESU_SU_EEEEENS5_IJNS4_10UnderscoreESX_SX_EEEEENS4_28SM100_TMA_2SM_LOAD_MULTICASTENS4_14ComposedLayoutINS4_7SwizzleILi3ELi4ELi3EEENS4_18smem_ptr_flag_bitsILi32EEENSS_INS5_IJNSA_ILi8EEESG_EEENS5_IJSG_SC_EEEEEEEvNS4_8identityES10_S1A_vS1B_EENS_8epilogue10collective18CollectiveEpilogueINS1D_23Sm100TmaWarpSpecializedILi4ELi2ELi16ELb1ELb0EEEJNS5_IJNSA_ILi64EEESF_SG_EEENS5_IJNSS_IS1I_SC_EENSS_INS5_IJNSA_ILi16EEENSA_ILi2EEEEEENS5_IJSC_S1I_EEEEEEEEfSI_fSI_NS1D_6fusion15FusionCallbacksIS1H_NS1R_17LinearCombinationIffffLNS_15FloatRoundStyleE2EEES1J_S1Q_JEEENS4_5SM1004TMEM4LOAD26SM100_TMEM_LOAD_32dp32b16xENS4_13SM90_TMA_LOADENS11_INS12_ILi2ELi4ELi3EEES15_NSS_INS5_IJS16_S1L_EEENS5_IJS1L_SC_EEEEEEENS4_39AutoVectorizingCopyWithAssumedAlignmentILi128EEENS4_14SM90_TMA_STOREES26_S28_S28_EEEvvEEEEvNT_6ParamsE)
        /*0044*/ 	.word	0x00000000
.L_29:


//--------------------- .nv.compat                --------------------------
	.section	.nv.compat,"",@"SHT_CUDA_COMPAT_INFO"
	.align	4
        /*0000*/ 	.byte	0x02, 0x09, 0x01, 0x00, 0x02, 0x02, 0x02, 0x00, 0x02, 0x05, 0x05, 0x00, 0x03, 0x07, 0x01, 0x01
        /*0010*/ 	.byte	0x02, 0x03, 0x01, 0x00, 0x02, 0x06, 0x01, 0x00, 0x04, 0x0b, 0x08, 0x00, 0x09, 0x00, 0x00, 0x00
        /*0020*/ 	.byte	0x00, 0x00, 0x00, 0x00


//--------------------- .nv.info._ZN7cutlass13device_kernelINS_4gemm6kernel13GemmUniversalIN4cute5tupleIJiiiiEEENS1_10collective13CollectiveMmaINS1_35MainloopSm100TmaUmmaWarpSpecializedILi12ELi2ELi4ENS5_IJNS4_1CILi4EEESB_NSA_ILi1EEEEEEEENS5_IJNSA_ILi128EEESF_NSA_ILi32EEEEEEfNS5_IJlSC_lEEEfSI_NS4_8TiledMMAINS4_8MMA_AtomIJNS4_23SM100_MMA_TF32_2x1SM_SSINS_10tfloat32_tESM_fLi128ELi128ELNS4_4UMMA5MajorE0ELSO_0ELNSN_7ScaleInE0ELSP_0EEEEEENS4_6LayoutINS5_IJSC_SC_SC_EEENS5_IJNSA_ILi0EEESU_SU_EEEEENS5_IJNS4_10UnderscoreESX_SX_EEEEENS4_28SM100_TMA_2SM_LOAD_MULTICASTENS4_14ComposedLayoutINS4_7SwizzleILi3ELi4ELi3EEENS4_18smem_ptr_flag_bitsILi32EEENSS_INS5_IJNSA_ILi8EEESG_EEENS5_IJSG_SC_EEEEEEEvNS4_8identityES10_S1A_vS1B_EENS_8epilogue10collective18CollectiveEpilogueINS1D_23Sm100TmaWarpSpecializedILi4ELi2ELi16ELb1ELb0EEEJNS5_IJNSA_ILi64EEESF_SG_EEENS5_IJNSS_IS1I_SC_EENSS_INS5_IJNSA_ILi16EEENSA_ILi2EEEEEENS5_IJSC_S1I_EEEEEEEEfSI_fSI_NS1D_6fusion15FusionCallbacksIS1H_NS1R_17LinearCombinationIffffLNS_15FloatRoundStyleE2EEES1J_S1Q_JEEENS4_5SM1004TMEM4LOAD26SM100_TMEM_LOAD_32dp32b16xENS4_13SM90_TMA_LOADENS11_INS12_ILi2ELi4ELi3EEES15_NSS_INS5_IJS16_S1L_EEENS5_IJS1L_SC_EEEEEEENS4_39AutoVectorizingCopyWithAssumedAlignmentILi128EEENS4_14SM90_TMA_STOREES26_S28_S28_EEEvvEEEEvNT_6ParamsE --------------------------
	.section	.nv.info._ZN7cutlass13device_kernelINS_4gemm6kernel13GemmUniversalIN4cute5tupleIJiiiiEEENS1_10collective13CollectiveMmaINS1_35MainloopSm100TmaUmmaWarpSpecializedILi12ELi2ELi4ENS5_IJNS4_1CILi4EEESB_NSA_ILi1EEEEEEEENS5_IJNSA_ILi128EEESF_NSA_ILi32EEEEEEfNS5_IJlSC_lEEEfSI_NS4_8TiledMMAINS4_8MMA_AtomIJNS4_23SM100_MMA_TF32_2x1SM_SSINS_10tfloat32_tESM_fLi128ELi128ELNS4_4UMMA5MajorE0ELSO_0ELNSN_7ScaleInE0ELSP_0EEEEEENS4_6LayoutINS5_IJSC_SC_SC_EEENS5_IJNSA_ILi0EEESU_SU_EEEEENS5_IJNS4_10UnderscoreESX_SX_EEEEENS4_28SM100_TMA_2SM_LOAD_MULTICASTENS4_14ComposedLayoutINS4_7SwizzleILi3ELi4ELi3EEENS4_18smem_ptr_flag_bitsILi32EEENSS_INS5_IJNSA_ILi8EEESG_EEENS5_IJSG_SC_EEEEEEEvNS4_8identityES10_S1A_vS1B_EENS_8epilogue10collective18CollectiveEpilogueINS1D_23Sm100TmaWarpSpecializedILi4ELi2ELi16ELb1ELb0EEEJNS5_IJNSA_ILi64EEESF_SG_EEENS5_IJNSS_IS1I_SC_EENSS_INS5_IJNSA_ILi16EEENSA_ILi2EEEEEENS5_IJSC_S1I_EEEEEEEEfSI_fSI_NS1D_6fusion15FusionCallbacksIS1H_NS1R_17LinearCombinationIffffLNS_15FloatRoundStyleE2EEES1J_S1Q_JEEENS4_5SM1004TMEM4LOAD26SM100_TMEM_LOAD_32dp32b16xENS4_13SM90_TMA_LOADENS11_INS12_ILi2ELi4ELi3EEES15_NSS_INS5_IJS16_S1L_EEENS5_IJS1L_SC_EEEEEEENS4_39AutoVectorizingCopyWithAssumedAlignmentILi128EEENS4_14SM90_TMA_STOREES26_S28_S28_EEEvvEEEEvNT_6ParamsE,"",@"SHT_CUDA_INFO"
	.sectionflags	@""
	.align	4


	//----- nvinfo : EIATTR_CUDA_API_VERSION
	.align		4
        /*0000*/ 	.byte	0x04, 0x37
        /*0002*/ 	.short	(.L_31 - .L_30)
.L_30:
        /*0004*/ 	.word	0x00000082


	//----- nvinfo : EIATTR_KPARAM_INFO
	.align		4
.L_31:
        /*0008*/ 	.byte	0x04, 0x17
        /*000a*/ 	.short	(.L_33 - .L_32)
.L_32:
        /*000c*/ 	.word	0x00000000
        /*0010*/ 	.short	0x0000
        /*0012*/ 	.short	0x0000
        /*0014*/ 	.byte	0x00, 0xf0, 0x01, 0x20


	//----- nvinfo : EIATTR_AT_ENTRY_FRAGMENTS
	.align		4
.L_33:
        /*0018*/ 	.byte	0x04, 0x4f
        /*001a*/ 	.short	(.L_35 - .L_34)


	//   ....[0]....
.L_34:
        /*001c*/ 	.word	0x00000007


	//----- nvinfo : EIATTR_RESERVED_SMEM_USED
	.align		4
.L_35:
        /*0020*/ 	.byte	0x01, 0x41
	.zero		2


	//----- nvinfo : EIATTR_SPARSE_MMA_MASK
	.align		4
        /*0024*/ 	.byte	0x03, 0x50
        /*0026*/ 	.short	0x0000


	//----- nvinfo : EIATTR_TCGEN05_2CTA_USED
	.align		4
        /*0028*/ 	.byte	0x01, 0x52
	.zero		2


	//----- nvinfo : EIATTR_MAXREG_COUNT
	.align		4
        /*002c*/ 	.byte	0x03, 0x1b
        /*002e*/ 	.short	0x00ff


	//----- nvinfo : EIATTR_NUM_BARRIERS
	.align		4
        /*0030*/ 	.byte	0x02, 0x4c
        /*0032*/ 	.byte	0x07
	.zero		1


	//----- nvinfo : EIATTR_EXTERNS
	.align		4
        /*0034*/ 	.byte	0x04, 0x0f
        /*0036*/ 	.short	(.L_37 - .L_36)


	//   ....[0]....
	.align		4
.L_36:
        /*0038*/ 	.word	index@(__assertfail)


	//----- nvinfo : EIATTR_MERCURY_ISA_VERSION
	.align		4
.L_37:
        /*003c*/ 	.byte	0x03, 0x5f
        /*003e*/ 	.short	0x0101


	//----- nvinfo : EIATTR_INT_WARP_WIDE_INSTR_OFFSETS
	.align		4
        /*0040*/ 	.byte	0x04, 0x31
        /*0042*/ 	.short	(.L_39 - .L_38)


	//   ....[0]....
.L_38:
        /*0044*/ 	.word	0x00000e90


	//   ....[1]....
        /*0048*/ 	.word	0x00000f30


	//   ....[2]....
        /*004c*/ 	.word	0x00004b90


	//   ....[3]....
        /*0050*/ 	.word	0x00004bc0


	//   ....[4]....
        /*0054*/ 	.word	0x00004be0


	//   ....[5]....
        /*0058*/ 	.word	0x00005720


	//   ....[6]....
        /*005c*/ 	.word	0x000057c0


	//   ....[7]....
        /*0060*/ 	.word	0x00005880


	//   ....[8]....
        /*0064*/ 	.word	0x000058f0


	//   ....[9]....
        /*0068*/ 	.word	0x000059b0


	//   ....[10]....
        /*006c*/ 	.word	0x00005a50


	//   ....[11]....
        /*0070*/ 	.word	0x00005ac0


	//   ....[12]....
        /*0074*/ 	.word	0x00005b80


	//   ....[13]....
        /*0078*/ 	.word	0x00005c20


	//   ....[14]....
        /*007c*/ 	.word	0x00005cc0


	//   ....[15]....
        /*0080*/ 	.word	0x00005db0


	//   ....[16]....
        /*0084*/ 	.word	0x00005e80


	//----- nvinfo : EIATTR_COOP_GROUP_MASK_REGIDS
	.align		4
.L_39:
        /*0088*/ 	.byte	0x04, 0x29
        /*008a*/ 	.short	(.L_41 - .L_40)


	//   ....[0]....
.L_40:
        /*008c*/ 	.word	0xffffffff


	//   ....[1]....
        /*0090*/ 	.word	0xffffffff


	//   ....[2]....
        /*0094*/ 	.word	0xffffffff


	//   ....[3]....
        /*0098*/ 	.word	0xffffffff


	//   ....[4]....
        /*009c*/ 	.word	0xffffffff


	//   ....[5]....
        /*00a0*/ 	.word	0xffffffff


	//   ....[6]....
        /*00a4*/ 	.word	0xffffffff


	//   ....[7]....
        /*00a8*/ 	.word	0xffffffff


	//   ....[8]....
        /*00ac*/ 	.word	0xffffffff


	//   ....[9]....
        /*00b0*/ 	.word	0xffffffff


	//   ....[10]....
        /*00b4*/ 	.word	0xffffffff


	//   ....[11]....
        /*00b8*/ 	.word	0xffffffff


	//   ....[12]....
        /*00bc*/ 	.word	0xffffffff


	//   ....[13]....
        /*00c0*/ 	.word	0xffffffff


	//----- nvinfo : EIATTR_COOP_GROUP_INSTR_OFFSETS
	.align		4
.L_41:
        /*00c4*/ 	.byte	0x04, 0x28
        /*00c6*/ 	.short	(.L_43 - .L_42)


	//   ....[0]....
.L_42:
        /*00c8*/ 	.word	0x000000b0


	//   ....[1]....
        /*00cc*/ 	.word	0x00000510


	//   ....[2]....
        /*00d0*/ 	.word	0x00000800


	//   ....[3]....
        /*00d4*/ 	.word	0x00000990


	//   ....[4]....
        /*00d8*/ 	.word	0x00000a80


	//   ....[5]....
        /*00dc*/ 	.word	0x00000be0


	//   ....[6]....
        /*00e0*/ 	.word	0x00000d70


	//   ....[7]....
        /*00e4*/ 	.word	0x00000fb0


	//   ....[8]....
        /*00e8*/ 	.word	0x00002640


	//   ....[9]....
        /*00ec*/ 	.word	0x00003970


	//   ....[10]....
        /*00f0*/ 	.word	0x00003e40


	//   ....[11]....
        /*00f4*/ 	.word	0x00003e70


	//   ....[12]....
        /*00f8*/ 	.word	0x00004a90


	//   ....[13]....
        /*00fc*/ 	.word	0x00004ca0


	//----- nvinfo : EIATTR_VRC_CTA_INIT_COUNT
	.align		4
.L_43:
        /*0100*/ 	.byte	0x02, 0x4a
        /*0102*/ 	.byte	0x80
	.zero		1


	//----- nvinfo : EIATTR_SYSCALL_OFFSETS
	.align		4
        /*0104*/ 	.byte	0x04, 0x46
        /*0106*/ 	.short	(.L_45 - .L_44)


	//   ....[0]....
.L_44:
        /*0108*/ 	.word	0x00006a30


	//   ....[1]....
        /*010c*/ 	.word	0x00006b20


	//   ....[2]....
        /*0110*/ 	.word	0x00007280


	//   ....[3]....
        /*0114*/ 	.word	0x00007a50


	//   ....[4]....
        /*0118*/ 	.word	0x00008200


	//   ....[5]....
        /*011c*/ 	.word	0x000089b0


	//----- nvinfo : EIATTR_MBARRIER_INSTR_OFFSETS
	.align		4
.L_45:
        /*0120*/ 	.byte	0x04, 0x39
        /*0122*/ 	.short	(.L_47 - .L_46)


	//   ....[0]....
.L_46:
        /*0124*/ 	.word	0x00000660
        /*0128*/ 	.word	0x000000ff
        /*012c*/ 	.word	0x00000000
        /*0130*/ 	.short	0x0100
        /*0132*/ 	.byte	0x04
	.zero		1


	//   ....[1]....
        /*0134*/ 	.word	0x00000670
        /*0138*/ 	.word	0x000000ff
        /*013c*/ 	.word	0x00000060
        /*0140*/ 	.short	0x0100
        /*0142*/ 	.byte	0x04
	.zero		1


	//   ....[2]....
        /*0144*/ 	.word	0x00000680
        /*0148*/ 	.word	0x000000ff
        /*014c*/ 	.word	0x00000008
        /*0150*/ 	.short	0x0100
        /*0152*/ 	.byte	0x04
	.zero		1


	//   ....[3]....
        /*0154*/ 	.word	0x00000690
        /*0158*/ 	.word	0x000000ff
        /*015c*/ 	.word	0x00000068
        /*0160*/ 	.short	0x0100
        /*0162*/ 	.byte	0x04
	.zero		1


	//   ....[4]....
        /*0164*/ 	.word	0x000006a0
        /*0168*/ 	.word	0x000000ff
        /*016c*/ 	.word	0x00000010
        /*0170*/ 	.short	0x0100
        /*0172*/ 	.byte	0x04
	.zero		1


	//   ....[5]....
        /*0174*/ 	.word	0x000006b0
        /*0178*/ 	.word	0x000000ff
        /*017c*/ 	.word	0x00000070
        /*0180*/ 	.short	0x0100
        /*0182*/ 	.byte	0x04
	.zero		1


	//   ....[6]....
        /*0184*/ 	.word	0x000006c0
        /*0188*/ 	.word	0x000000ff
        /*018c*/ 	.word	0x00000018
        /*0190*/ 	.short	0x0100
        /*0192*/ 	.byte	0x04
	.zero		1


	//   ....[7]....
        /*0194*/ 	.word	0x000006d0
        /*0198*/ 	.word	0x000000ff
        /*019c*/ 	.word	0x00000078
        /*01a0*/ 	.short	0x0100
        /*01a2*/ 	.byte	0x04
	.zero		1


	//   ....[8]....
        /*01a4*/ 	.word	0x000006e0
        /*01a8*/ 	.word	0x000000ff
        /*01ac*/ 	.word	0x00000020
        /*01b0*/ 	.short	0x0100
        /*01b2*/ 	.byte	0x04
	.zero		1


	//   ....[9]....
        /*01b4*/ 	.word	0x000006f0
        /*01b8*/ 	.word	0x000000ff
        /*01bc*/ 	.word	0x00000080
        /*01c0*/ 	.short	0x0100
        /*01c2*/ 	.byte	0x04
	.zero		1


	//   ....[10]....
        /*01c4*/ 	.word	0x00000700
        /*01c8*/ 	.word	0x000000ff
        /*01cc*/ 	.word	0x00000028
        /*01d0*/ 	.short	0x0100
        /*01d2*/ 	.byte	0x04
	.zero		1


	//   ....[11]....
        /*01d4*/ 	.word	0x00000710
        /*01d8*/ 	.word	0x000000ff
        /*01dc*/ 	.word	0x00000088
        /*01e0*/ 	.short	0x0100
        /*01e2*/ 	.byte	0x04
	.zero		1


	//   ....[12]....
        /*01e4*/ 	.word	0x00000720
        /*01e8*/ 	.word	0x000000ff
        /*01ec*/ 	.word	0x00000030
        /*01f0*/ 	.short	0x0100
        /*01f2*/ 	.byte	0x04
	.zero		1


	//   ....[13]....
        /*01f4*/ 	.word	0x00000730
        /*01f8*/ 	.word	0x000000ff
        /*01fc*/ 	.word	0x00000090
        /*0200*/ 	.short	0x0100
        /*0202*/ 	.byte	0x04
	.zero		1


	//   ....[14]....
        /*0204*/ 	.word	0x00000740
        /*0208*/ 	.word	0x000000ff
        /*020c*/ 	.word	0x00000038
        /*0210*/ 	.short	0x0100
        /*0212*/ 	.byte	0x04
	.zero		1


	//   ....[15]....
        /*0214*/ 	.word	0x00000750
        /*0218*/ 	.word	0x000000ff
        /*021c*/ 	.word	0x00000098
        /*0220*/ 	.short	0x0100
        /*0222*/ 	.byte	0x04
	.zero		1


	//   ....[16]....
        /*0224*/ 	.word	0x00000760
        /*0228*/ 	.word	0x000000ff
        /*022c*/ 	.word	0x00000040
        /*0230*/ 	.short	0x0100
        /*0232*/ 	.byte	0x04
	.zero		1


	//   ....[17]....
        /*0234*/ 	.word	0x00000770
        /*0238*/ 	.word	0x000000ff
        /*023c*/ 	.word	0x000000a0
        /*0240*/ 	.short	0x0100
        /*0242*/ 	.byte	0x04
	.zero		1


	//   ....[18]....
        /*0244*/ 	.word	0x00000780
        /*0248*/ 	.word	0x000000ff
        /*024c*/ 	.word	0x00000048
        /*0250*/ 	.short	0x0100
        /*0252*/ 	.byte	0x04
	.zero		1


	//   ....[19]....
        /*0254*/ 	.word	0x00000790
        /*0258*/ 	.word	0x000000ff
        /*025c*/ 	.word	0x000000a8
        /*0260*/ 	.short	0x0100
        /*0262*/ 	.byte	0x04
	.zero		1


	//   ....[20]....
        /*0264*/ 	.word	0x000007a0
        /*0268*/ 	.word	0x000000ff
        /*026c*/ 	.word	0x00000050
        /*0270*/ 	.short	0x0100
        /*0272*/ 	.byte	0x04
	.zero		1


	//   ....[21]....
        /*0274*/ 	.word	0x000007b0
        /*0278*/ 	.word	0x000000ff
        /*027c*/ 	.word	0x000000b0
        /*0280*/ 	.short	0x0100
        /*0282*/ 	.byte	0x04
	.zero		1


	//   ....[22]....
        /*0284*/ 	.word	0x000007c0
        /*0288*/ 	.word	0x000000ff
        /*028c*/ 	.word	0x00000058
        /*0290*/ 	.short	0x0100
        /*0292*/ 	.byte	0x04
	.zero		1


	//   ....[23]....
        /*0294*/ 	.word	0x000007d0
        /*0298*/ 	.word	0x000000ff
        /*029c*/ 	.word	0x000000b8
        /*02a0*/ 	.short	0x0100
        /*02a2*/ 	.byte	0x04
	.zero		1


	//   ....[24]....
        /*02a4*/ 	.word	0x00000900
        /*02a8*/ 	.word	0x000000ff
        /*02ac*/ 	.word	0x000000c0
        /*02b0*/ 	.short	0x0100
        /*02b2*/ 	.byte	0x04
	.zero		1


	//   ....[25]....
        /*02b4*/ 	.word	0x00000910
        /*02b8*/ 	.word	0x000000ff
        /*02bc*/ 	.word	0x000000e0
        /*02c0*/ 	.short	0x0100
        /*02c2*/ 	.byte	0x04
	.zero		1


	//   ....[26]....
        /*02c4*/ 	.word	0x00000920
        /*02c8*/ 	.word	0x000000ff
        /*02cc*/ 	.word	0x000000c8
        /*02d0*/ 	.short	0x0100
        /*02d2*/ 	.byte	0x04
	.zero		1


	//   ....[27]....
        /*02d4*/ 	.word	0x00000930
        /*02d8*/ 	.word	0x000000ff
        /*02dc*/ 	.word	0x000000e8
        /*02e0*/ 	.short	0x0100
        /*02e2*/ 	.byte	0x04
	.zero		1


	//   ....[28]....
        /*02e4*/ 	.word	0x00000940
        /*02e8*/ 	.word	0x000000ff
        /*02ec*/ 	.word	0x000000d0
        /*02f0*/ 	.short	0x0100
        /*02f2*/ 	.byte	0x04
	.zero		1


	//   ....[29]....
        /*02f4*/ 	.word	0x00000950
        /*02f8*/ 	.word	0x000000ff
        /*02fc*/ 	.word	0x000000f0
        /*0300*/ 	.short	0x0100
        /*0302*/ 	.byte	0x04
	.zero		1


	//   ....[30]....
        /*0304*/ 	.word	0x00000960
        /*0308*/ 	.word	0x000000ff
        /*030c*/ 	.word	0x000000d8
        /*0310*/ 	.short	0x0100
        /*0312*/ 	.byte	0x04
	.zero		1


	//   ....[31]....
        /*0314*/ 	.word	0x00000970
        /*0318*/ 	.word	0x000000ff
        /*031c*/ 	.word	0x000000f8
        /*0320*/ 	.short	0x0100
        /*0322*/ 	.byte	0x04
	.zero		1


	//   ....[32]....
        /*0324*/ 	.word	0x00000a50
        /*0328*/ 	.word	0x000000ff
        /*032c*/ 	.word	0x00000100
        /*0330*/ 	.short	0x0100
        /*0332*/ 	.byte	0x06
	.zero		1


	//   ....[33]....
        /*0334*/ 	.word	0x00000a60
        /*0338*/ 	.word	0x000000ff
        /*033c*/ 	.word	0x00000108
        /*0340*/ 	.short	0x0100
        /*0342*/ 	.byte	0x06
	.zero		1


	//   ....[34]....
        /*0344*/ 	.word	0x00000b90
        /*0348*/ 	.word	0x000000ff
        /*034c*/ 	.word	0x00000110
        /*0350*/ 	.short	0x0100
        /*0352*/ 	.byte	0x06
	.zero		1


	//   ....[35]....
        /*0354*/ 	.word	0x00000ba0
        /*0358*/ 	.word	0x000000ff
        /*035c*/ 	.word	0x00000120
        /*0360*/ 	.short	0x0100
        /*0362*/ 	.byte	0x06
	.zero		1


	//   ....[36]....
        /*0364*/ 	.word	0x00000bb0
        /*0368*/ 	.word	0x000000ff
        /*036c*/ 	.word	0x00000118
        /*0370*/ 	.short	0x0100
        /*0372*/ 	.byte	0x06
	.zero		1


	//   ....[37]....
        /*0374*/ 	.word	0x00000bc0
        /*0378*/ 	.word	0x000000ff
        /*037c*/ 	.word	0x00000128
        /*0380*/ 	.short	0x0100
        /*0382*/ 	.byte	0x06
	.zero		1


	//   ....[38]....
        /*0384*/ 	.word	0x00000ce0
        /*0388*/ 	.word	0x000000ff
        /*038c*/ 	.word	0x00000130
        /*0390*/ 	.short	0x0100
        /*0392*/ 	.byte	0x04
	.zero		1


	//   ....[39]....
        /*0394*/ 	.word	0x00000cf0
        /*0398*/ 	.word	0x000000ff
        /*039c*/ 	.word	0x00000150
        /*03a0*/ 	.short	0x0100
        /*03a2*/ 	.byte	0x04
	.zero		1


	//   ....[40]....
        /*03a4*/ 	.word	0x00000d00
        /*03a8*/ 	.word	0x000000ff
        /*03ac*/ 	.word	0x00000138
        /*03b0*/ 	.short	0x0100
        /*03b2*/ 	.byte	0x04
	.zero		1


	//   ....[41]....
        /*03b4*/ 	.word	0x00000d10
        /*03b8*/ 	.word	0x000000ff
        /*03bc*/ 	.word	0x00000158
        /*03c0*/ 	.short	0x0100
        /*03c2*/ 	.byte	0x04
	.zero		1


	//   ....[42]....
        /*03c4*/ 	.word	0x00000d20
        /*03c8*/ 	.word	0x000000ff
        /*03cc*/ 	.word	0x00000140
        /*03d0*/ 	.short	0x0100
        /*03d2*/ 	.byte	0x04
	.zero		1


	//   ....[43]....
        /*03d4*/ 	.word	0x00000d30
        /*03d8*/ 	.word	0x000000ff
        /*03dc*/ 	.word	0x00000160
        /*03e0*/ 	.short	0x0100
        /*03e2*/ 	.byte	0x04
	.zero		1


	//   ....[44]....
        /*03e4*/ 	.word	0x00000d40
        /*03e8*/ 	.word	0x000000ff
        /*03ec*/ 	.word	0x00000148
        /*03f0*/ 	.short	0x0100
        /*03f2*/ 	.byte	0x04
	.zero		1


	//   ....[45]....
        /*03f4*/ 	.word	0x00000d50
        /*03f8*/ 	.word	0x000000ff
        /*03fc*/ 	.word	0x00000168
        /*0400*/ 	.short	0x0100
        /*0402*/ 	.byte	0x04
	.zero		1


	//   ....[46]....
        /*0404*/ 	.word	0x00000e40
        /*0408*/ 	.word	0x000000ff
        /*040c*/ 	.word	0x00000170
        /*0410*/ 	.short	0x0100
        /*0412*/ 	.byte	0x04
	.zero		1


	//   ....[47]....
        /*0414*/ 	.word	0x00000e50
        /*0418*/ 	.word	0x000000ff
        /*041c*/ 	.word	0x00000180
        /*0420*/ 	.short	0x0100
        /*0422*/ 	.byte	0x04
	.zero		1


	//   ....[48]....
        /*0424*/ 	.word	0x00000e60
        /*0428*/ 	.word	0x000000ff
        /*042c*/ 	.word	0x00000178
        /*0430*/ 	.short	0x0100
        /*0432*/ 	.byte	0x04
	.zero		1


	//   ....[49]....
        /*0434*/ 	.word	0x00000e70
        /*0438*/ 	.word	0x000000ff
        /*043c*/ 	.word	0x00000188
        /*0440*/ 	.short	0x0100
        /*0442*/ 	.byte	0x04
	.zero		1


	//   ....[50]....
        /*0444*/ 	.word	0x00000f70
        /*0448*/ 	.word	0x000000ff
        /*044c*/ 	.word	0x00000190
        /*0450*/ 	.short	0x0100
        /*0452*/ 	.byte	0x06
	.zero		1


	//   ....[51]....
        /*0454*/ 	.word	0x00001de0
        /*0458*/ 	.word	0x00000000
        /*045c*/ 	.word	0x00000180
        /*0460*/ 	.short	0x010a
        /*0462*/ 	.byte	0xff
	.zero		1


	//   ....[52]....
        /*0464*/ 	.word	0x00001e10
        /*0468*/ 	.word	0x00000000
        /*046c*/ 	.word	0x00000170
        /*0470*/ 	.short	0x0101
        /*0472*/ 	.byte	0xff
	.zero		1


	//   ....[53]....
        /*0474*/ 	.word	0x00001ed0
        /*0478*/ 	.word	0x000000ff
        /*047c*/ 	.word	0x00000060
        /*0480*/ 	.short	0x010a
        /*0482*/ 	.byte	0x04
	.zero		1


	//   ....[54]....
        /*0484*/ 	.word	0x00001fa0
        /*0488*/ 	.word	0x000000ff
        /*048c*/ 	.word	0x00000060
        /*0490*/ 	.short	0x010a
        /*0492*/ 	.byte	0x21
	.zero		1


	//   ....[55]....
        /*0494*/ 	.word	0x00002150
        /*0498*/ 	.word	0x000000ff
        /*049c*/ 	.word	0x00000060
        /*04a0*/ 	.short	0x010a
        /*04a2*/ 	.byte	0x05
	.zero		1


	//   ....[56]....
        /*04a4*/ 	.word	0x000022a0
        /*04a8*/ 	.word	0x000000ff
        /*04ac*/ 	.word	0x00000108
        /*04b0*/ 	.short	0x0101
        /*04b2*/ 	.byte	0x06
	.zero		1


	//   ....[57]....
        /*04b4*/ 	.word	0x000022c0
        /*04b8*/ 	.word	0x000000ff
        /*04bc*/ 	.word	0x00000060
        /*04c0*/ 	.short	0x010a
        /*04c2*/ 	.byte	0x04
	.zero		1


	//   ....[58]....
        /*04c4*/ 	.word	0x00002340
        /*04c8*/ 	.word	0x000000ff
        /*04cc*/ 	.word	0x00000060
        /*04d0*/ 	.short	0x010a
        /*04d2*/ 	.byte	0x11
	.zero		1


	//   ....[59]....
        /*04d4*/ 	.word	0x000024d0
        /*04d8*/ 	.word	0x000000ff
        /*04dc*/ 	.word	0x00000060
        /*04e0*/ 	.short	0x010a
        /*04e2*/ 	.byte	0x05
	.zero		1


	//   ....[60]....
        /*04e4*/ 	.word	0x00002670
        /*04e8*/ 	.word	0x00000003
        /*04ec*/ 	.word	0x00000110
        /*04f0*/ 	.short	0x010a
        /*04f2*/ 	.byte	0xff
	.zero		1


	//   ....[61]....
        /*04f4*/ 	.word	0x000027c0
        /*04f8*/ 	.word	0x00000000
        /*04fc*/ 	.word	0x00000000
        /*0500*/ 	.short	0x0101
        /*0502*/ 	.byte	0xff
	.zero		1


	//   ....[62]....
        /*0504*/ 	.word	0x00002d70
        /*0508*/ 	.word	0x000000ff
        /*050c*/ 	.word	0x00000000
        /*0510*/ 	.short	0x010a
        /*0512*/ 	.byte	0x04
	.zero		1


	//   ....[63]....
        /*0514*/ 	.word	0x00002e00
        /*0518*/ 	.word	0x000000ff
        /*051c*/ 	.word	0x00000000
        /*0520*/ 	.short	0x010a
        /*0522*/ 	.byte	0x05
	.zero		1


	//   ....[64]....
        /*0524*/ 	.word	0x00002e90
        /*0528*/ 	.word	0x000000ff
        /*052c*/ 	.word	0x00000000
        /*0530*/ 	.short	0x010a
        /*0532*/ 	.byte	0x05
	.zero		1


	//   ....[65]....
        /*0534*/ 	.word	0x00002f20
        /*0538*/ 	.word	0x000000ff
        /*053c*/ 	.word	0x00000000
        /*0540*/ 	.short	0x010a
        /*0542*/ 	.byte	0x05
	.zero		1


	//   ....[66]....
        /*0544*/ 	.word	0x00002fb0
        /*0548*/ 	.word	0x000000ff
        /*054c*/ 	.word	0x00000000
        /*0550*/ 	.short	0x010a
        /*0552*/ 	.byte	0x05
	.zero		1


	//   ....[67]....
        /*0554*/ 	.word	0x00003040
        /*0558*/ 	.word	0x000000ff
        /*055c*/ 	.word	0x00000000
        /*0560*/ 	.short	0x010a
        /*0562*/ 	.byte	0x05
	.zero		1


	//   ....[68]....
        /*0564*/ 	.word	0x000030d0
        /*0568*/ 	.word	0x000000ff
        /*056c*/ 	.word	0x00000000
        /*0570*/ 	.short	0x010a
        /*0572*/ 	.byte	0x05
	.zero		1


	//   ....[69]....
        /*0574*/ 	.word	0x00003160
        /*0578*/ 	.word	0x000000ff
        /*057c*/ 	.word	0x00000000
        /*0580*/ 	.short	0x010a
        /*0582*/ 	.byte	0x05
	.zero		1


	//   ....[70]....
        /*0584*/ 	.word	0x000031f0
        /*0588*/ 	.word	0x000000ff
        /*058c*/ 	.word	0x00000000
        /*0590*/ 	.short	0x010a
        /*0592*/ 	.byte	0x05
	.zero		1


	//   ....[71]....
        /*0594*/ 	.word	0x00003280
        /*0598*/ 	.word	0x000000ff
        /*059c*/ 	.word	0x00000000
        /*05a0*/ 	.short	0x010a
        /*05a2*/ 	.byte	0x05
	.zero		1


	//   ....[72]....
        /*05a4*/ 	.word	0x00003310
        /*05a8*/ 	.word	0x000000ff
        /*05ac*/ 	.word	0x00000000
        /*05b0*/ 	.short	0x010a
        /*05b2*/ 	.byte	0x05
	.zero		1


	//   ....[73]....
        /*05b4*/ 	.word	0x000033b0
        /*05b8*/ 	.word	0x00000000
        /*05bc*/ 	.word	0x00000000
        /*05c0*/ 	.short	0x010a
        /*05c2*/ 	.byte	0xff
	.zero		1


	//   ....[74]....
        /*05c4*/ 	.word	0x000034d0
        /*05c8*/ 	.word	0x00000002
        /*05cc*/ 	.word	0x00000170
        /*05d0*/ 	.short	0x010a
        /*05d2*/ 	.byte	0xff
	.zero		1


	//   ....[75]....
        /*05d4*/ 	.word	0x00003540
        /*05d8*/ 	.word	0x00000002
        /*05dc*/ 	.word	0x00000000
        /*05e0*/ 	.short	0x0101
        /*05e2*/ 	.byte	0xff
	.zero		1


	//   ....[76]....
        /*05e4*/ 	.word	0x00003560
        /*05e8*/ 	.word	0x000000ff
        /*05ec*/ 	.word	0x00000120
        /*05f0*/ 	.short	0x010a
        /*05f2*/ 	.byte	0x04
	.zero		1


	//   ....[77]....
        /*05f4*/ 	.word	0x00003680
        /*05f8*/ 	.word	0x00000002
        /*05fc*/ 	.word	0x00000110
        /*0600*/ 	.short	0x010a
        /*0602*/ 	.byte	0xff
	.zero		1


	//   ....[78]....
        /*0604*/ 	.word	0x00003780
        /*0608*/ 	.word	0x00000002
        /*060c*/ 	.word	0x00000000
        /*0610*/ 	.short	0x0101
        /*0612*/ 	.byte	0xff
	.zero		1


	//   ....[79]....
        /*0614*/ 	.word	0x00003810
        /*0618*/ 	.word	0x000000ff
        /*061c*/ 	.word	0x00000120
        /*0620*/ 	.short	0x0106
        /*0622*/ 	.byte	0x04
	.zero		1


	//   ....[80]....
        /*0624*/ 	.word	0x00003830
        /*0628*/ 	.word	0x000000ff
        /*062c*/ 	.word	0x00000120
        /*0630*/ 	.short	0x010a
        /*0632*/ 	.byte	0x04
	.zero		1


	//   ....[81]....
        /*0634*/ 	.word	0x000038c0
        /*0638*/ 	.word	0x000000ff
        /*063c*/ 	.word	0x00000120
        /*0640*/ 	.short	0x0106
        /*0642*/ 	.byte	0x07
	.zero		1


	//   ....[82]....
        /*0644*/ 	.word	0x00003900
        /*0648*/ 	.word	0x00000000
        /*064c*/ 	.word	0x00000120
        /*0650*/ 	.short	0x010a
        /*0652*/ 	.byte	0xff
	.zero		1


	//   ....[83]....
        /*0654*/ 	.word	0x00003b40
        /*0658*/ 	.word	0x000000ff
        /*065c*/ 	.word	0x00000008
        /*0660*/ 	.short	0x010a
        /*0662*/ 	.byte	0x05
	.zero		1


	//   ....[84]....
        /*0664*/ 	.word	0x00003b60
        /*0668*/ 	.word	0x000000ff
        /*066c*/ 	.word	0x00000008
        /*0670*/ 	.short	0x010a
        /*0672*/ 	.byte	0x05
	.zero		1


	//   ....[85]....
        /*0674*/ 	.word	0x00003cf0
        /*0678*/ 	.word	0x000000ff
        /*067c*/ 	.word	0x00000008
        /*0680*/ 	.short	0x010a
        /*0682*/ 	.byte	0x05
	.zero		1


	//   ....[86]....
        /*0684*/ 	.word	0x00003d10
        /*0688*/ 	.word	0x000000ff
        /*068c*/ 	.word	0x00000008
        /*0690*/ 	.short	0x010a
        /*0692*/ 	.byte	0x05
	.zero		1


	//   ....[87]....
        /*0694*/ 	.word	0x00003dd0
        /*0698*/ 	.word	0x000000ff
        /*069c*/ 	.word	0x00000000
        /*06a0*/ 	.short	0x0101
        /*06a2*/ 	.byte	0x04
	.zero		1


	//   ....[88]....
        /*06a4*/ 	.word	0x00004110
        /*06a8*/ 	.word	0x00000000
        /*06ac*/ 	.word	0x00000110
        /*06b0*/ 	.short	0x010a
        /*06b2*/ 	.byte	0xff
	.zero		1


	//   ....[89]....
        /*06b4*/ 	.word	0x000041d0
        /*06b8*/ 	.word	0x00000000
        /*06bc*/ 	.word	0x00000000
        /*06c0*/ 	.short	0x0101
        /*06c2*/ 	.byte	0xff
	.zero		1


	//   ....[90]....
        /*06c4*/ 	.word	0x00004290
        /*06c8*/ 	.word	0x000000ff
        /*06cc*/ 	.word	0x00000000
        /*06d0*/ 	.short	0x010a
        /*06d2*/ 	.byte	0x04
	.zero		1


	//   ....[91]....
        /*06d4*/ 	.word	0x000042a0
        /*06d8*/ 	.word	0x000000ff
        /*06dc*/ 	.word	0x00000150
        /*06e0*/ 	.short	0x010a
        /*06e2*/ 	.byte	0x1f
	.zero		1


	//   ....[92]....
        /*06e4*/ 	.word	0x00004350
        /*06e8*/ 	.word	0x000000ff
        /*06ec*/ 	.word	0x00000000
        /*06f0*/ 	.short	0x010a
        /*06f2*/ 	.byte	0x05
	.zero		1


	//   ....[93]....
        /*06f4*/ 	.word	0x00004480
        /*06f8*/ 	.word	0x000000ff
        /*06fc*/ 	.word	0x00000000
        /*0700*/ 	.short	0x010a
        /*0702*/ 	.byte	0x04
	.zero		1


	//   ....[94]....
        /*0704*/ 	.word	0x00004780
        /*0708*/ 	.word	0x000000ff
        /*070c*/ 	.word	0x00000000
        /*0710*/ 	.short	0x010a
        /*0712*/ 	.byte	0x04
	.zero		1


	//   ....[95]....
        /*0714*/ 	.word	0x00004810
        /*0718*/ 	.word	0x000000ff
        /*071c*/ 	.word	0x00000000
        /*0720*/ 	.short	0x010a
        /*0722*/ 	.byte	0x05
	.zero		1


	//   ....[96]....
        /*0724*/ 	.word	0x000048a0
        /*0728*/ 	.word	0x000000ff
        /*072c*/ 	.word	0x00000000
        /*0730*/ 	.short	0x010a
        /*0732*/ 	.byte	0x05
	.zero		1


	//   ....[97]....
        /*0734*/ 	.word	0x00004940
        /*0738*/ 	.word	0x00000000
        /*073c*/ 	.word	0x00000000
        /*0740*/ 	.short	0x010a
        /*0742*/ 	.byte	0xff
	.zero		1


	//   ....[98]....
        /*0744*/ 	.word	0x00004980
        /*0748*/ 	.word	0x00000000
        /*074c*/ 	.word	0x00000000
        /*0750*/ 	.short	0x010a
        /*0752*/ 	.byte	0xff
	.zero		1


	//   ....[99]....
        /*0754*/ 	.word	0x000049f0
        /*0758*/ 	.word	0x000000ff
        /*075c*/ 	.word	0x00000000
        /*0760*/ 	.short	0x0101
        /*0762*/ 	.byte	0x04
	.zero		1


	//   ....[100]....
        /*0764*/ 	.word	0x00004a30
        /*0768*/ 	.word	0x000000ff
        /*076c*/ 	.word	0x00000190
        /*0770*/ 	.short	0x010a
        /*0772*/ 	.byte	0x1a
	.zero		1


	//   ....[101]....
        /*0774*/ 	.word	0x00004a80
        /*0778*/ 	.word	0x000000ff
        /*077c*/ 	.word	0x00000000
        /*0780*/ 	.short	0x0101
        /*0782*/ 	.byte	0x04
	.zero		1


	//   ....[102]....
        /*0784*/ 	.word	0x00004f20
        /*0788*/ 	.word	0x0000000c
        /*078c*/ 	.word	0x00000110
        /*0790*/ 	.short	0x010a
        /*0792*/ 	.byte	0xff
	.zero		1


	//   ....[103]....
        /*0794*/ 	.word	0x00005090
        /*0798*/ 	.word	0x00000000
        /*079c*/ 	.word	0x00000000
        /*07a0*/ 	.short	0x0101
        /*07a2*/ 	.byte	0xff
	.zero		1


	//   ....[104]....
        /*07a4*/ 	.word	0x00005520
        /*07a8*/ 	.word	0x000000ff
        /*07ac*/ 	.word	0x00000108
        /*07b0*/ 	.short	0x010a
        /*07b2*/ 	.byte	0x15
	.zero		1


	//   ....[105]....
        /*07b4*/ 	.word	0x000056a0
        /*07b8*/ 	.word	0x000000ff
        /*07bc*/ 	.word	0x000000e0
        /*07c0*/ 	.short	0x010a
        /*07c2*/ 	.byte	0x15
	.zero		1


	//   ....[106]....
        /*07c4*/ 	.word	0x000058a0
        /*07c8*/ 	.word	0x000000ff
        /*07cc*/ 	.word	0x000000c0
        /*07d0*/ 	.short	0x010b
        /*07d2*/ 	.byte	0x15
	.zero		1


	//   ....[107]....
        /*07d4*/ 	.word	0x000058b0
        /*07d8*/ 	.word	0x000000ff
        /*07dc*/ 	.word	0x00000000
        /*07e0*/ 	.short	0x0101
        /*07e2*/ 	.byte	0x06
	.zero		1


	//   ....[108]....
        /*07e4*/ 	.word	0x000058c0
        /*07e8*/ 	.word	0x000000ff
        /*07ec*/ 	.word	0x000000e8
        /*07f0*/ 	.short	0x010a
        /*07f2*/ 	.byte	0x15
	.zero		1


	//   ....[109]....
        /*07f4*/ 	.word	0x00005a70
        /*07f8*/ 	.word	0x000000ff
        /*07fc*/ 	.word	0x000000c8
        /*0800*/ 	.short	0x010b
        /*0802*/ 	.byte	0x15
	.zero		1


	//   ....[110]....
        /*0804*/ 	.word	0x00005a80
        /*0808*/ 	.word	0x000000ff
        /*080c*/ 	.word	0x00000000
        /*0810*/ 	.short	0x0101
        /*0812*/ 	.byte	0x06
	.zero		1


	//   ....[111]....
        /*0814*/ 	.word	0x00005a90
        /*0818*/ 	.word	0x000000ff
        /*081c*/ 	.word	0x000000f0
        /*0820*/ 	.short	0x010a
        /*0822*/ 	.byte	0x15
	.zero		1


	//   ....[112]....
        /*0824*/ 	.word	0x00005c40
        /*0828*/ 	.word	0x000000ff
        /*082c*/ 	.word	0x000000d0
        /*0830*/ 	.short	0x010b
        /*0832*/ 	.byte	0x15
	.zero		1


	//   ....[113]....
        /*0834*/ 	.word	0x00005c50
        /*0838*/ 	.word	0x000000ff
        /*083c*/ 	.word	0x00000000
        /*0840*/ 	.short	0x0101
        /*0842*/ 	.byte	0x06
	.zero		1


	//   ....[114]....
        /*0844*/ 	.word	0x00005c60
        /*0848*/ 	.word	0x000000ff
        /*084c*/ 	.word	0x000000f8
        /*0850*/ 	.short	0x010a
        /*0852*/ 	.byte	0x15
	.zero		1


	//   ....[115]....
        /*0854*/ 	.word	0x00005ea0
        /*0858*/ 	.word	0x000000ff
        /*085c*/ 	.word	0x000000d8
        /*0860*/ 	.short	0x010b
        /*0862*/ 	.byte	0x15
	.zero		1


	//   ....[116]....
        /*0864*/ 	.word	0x00005eb0
        /*0868*/ 	.word	0x000000ff
        /*086c*/ 	.word	0x00000000
        /*0870*/ 	.short	0x0101
        /*0872*/ 	.byte	0x25
	.zero		1


	//   ....[117]....
        /*0874*/ 	.word	0x00005ef0
        /*0878*/ 	.word	0x000000ff
        /*087c*/ 	.word	0x000000e0
        /*0880*/ 	.short	0x010a
        /*0882*/ 	.byte	0x15
	.zero		1


	//   ....[118]....
        /*0884*/ 	.word	0x00005f10
        /*0888*/ 	.word	0x000000ff
        /*088c*/ 	.word	0x000000e8
        /*0890*/ 	.short	0x010a
        /*0892*/ 	.byte	0x15
	.zero		1


	//   ....[119]....
        /*0894*/ 	.word	0x00005f30
        /*0898*/ 	.word	0x000000ff
        /*089c*/ 	.word	0x000000f0
        /*08a0*/ 	.short	0x010a
        /*08a2*/ 	.byte	0x15
	.zero		1


	//   ....[120]....
        /*08a4*/ 	.word	0x00005f70
        /*08a8*/ 	.word	0x00000000
        /*08ac*/ 	.word	0x000000f8
        /*08b0*/ 	.short	0x010a
        /*08b2*/ 	.byte	0xff
	.zero		1


	//   ....[121]....
        /*08b4*/ 	.word	0x000062c0
        /*08b8*/ 	.word	0x00000003
        /*08bc*/ 	.word	0x00000110
        /*08c0*/ 	.short	0x010a
        /*08c2*/ 	.byte	0xff
	.zero		1


	//   ....[122]....
        /*08c4*/ 	.word	0x00006440
        /*08c8*/ 	.word	0x00000000
        /*08cc*/ 	.word	0x00000000
        /*08d0*/ 	.short	0x0101
        /*08d2*/ 	.byte	0xff
	.zero		1


	//   ....[123]....
        /*08d4*/ 	.word	0x00006f50
        /*08d8*/ 	.word	0x000000ff
        /*08dc*/ 	.word	0x000000c0
        /*08e0*/ 	.short	0x010a
        /*08e2*/ 	.byte	0x2b
	.zero		1


	//   ....[124]....
        /*08e4*/ 	.word	0x00006f80
        /*08e8*/ 	.word	0x00000047
        /*08ec*/ 	.word	0x00000130
        /*08f0*/ 	.short	0x010a
        /*08f2*/ 	.byte	0xff
	.zero		1


	//   ....[125]....
        /*08f4*/ 	.word	0x00007070
        /*08f8*/ 	.word	0x000000ff
        /*08fc*/ 	.word	0x000000c0
        /*0900*/ 	.short	0x010a
        /*0902*/ 	.byte	0x2b
	.zero		1


	//   ....[126]....
        /*0904*/ 	.word	0x00007160
        /*0908*/ 	.word	0x00000047
        /*090c*/ 	.word	0x00000130
        /*0910*/ 	.short	0x010a
        /*0912*/ 	.byte	0xff
	.zero		1


	//   ....[127]....
        /*0914*/ 	.word	0x00007780
        /*0918*/ 	.word	0x00000000
        /*091c*/ 	.word	0x00000000
        /*0920*/ 	.short	0x0101
        /*0922*/ 	.byte	0xff
	.zero		1


	//   ....[128]....
        /*0924*/ 	.word	0x00007790
        /*0928*/ 	.word	0x00000002
        /*092c*/ 	.word	0x000000c0
        /*0930*/ 	.short	0x010a
        /*0932*/ 	.byte	0xff
	.zero		1


	//   ....[129]....
        /*0934*/ 	.word	0x00007870
        /*0938*/ 	.word	0x00000002
        /*093c*/ 	.word	0x000000c0
        /*0940*/ 	.short	0x010a
        /*0942*/ 	.byte	0xff
	.zero		1


	//   ....[130]....
        /*0944*/ 	.word	0x00007f30
        /*0948*/ 	.word	0x00000010
        /*094c*/ 	.word	0x00000000
        /*0950*/ 	.short	0x0101
        /*0952*/ 	.byte	0xff
	.zero		1


	//   ....[131]....
        /*0954*/ 	.word	0x00007f50
        /*0958*/ 	.word	0x00000000
        /*095c*/ 	.word	0x000000c0
        /*0960*/ 	.short	0x010a
        /*0962*/ 	.byte	0xff
	.zero		1


	//   ....[132]....
        /*0964*/ 	.word	0x00008020
        /*0968*/ 	.word	0x00000000
        /*096c*/ 	.word	0x000000c0
        /*0970*/ 	.short	0x010a
        /*0972*/ 	.byte	0xff
	.zero		1


	//   ....[133]....
        /*0974*/ 	.word	0x000086e0
        /*0978*/ 	.word	0x00000010
        /*097c*/ 	.word	0x00000000
        /*0980*/ 	.short	0x0101
        /*0982*/ 	.byte	0xff
	.zero		1


	//   ....[134]....
        /*0984*/ 	.word	0x00008700
        /*0988*/ 	.word	0x00000000
        /*098c*/ 	.word	0x000000c0
        /*0990*/ 	.short	0x010a
        /*0992*/ 	.byte	0xff
	.zero		1


	//   ....[135]....
        /*0994*/ 	.word	0x000087d0
        /*0998*/ 	.word	0x00000000
        /*099c*/ 	.word	0x000000c0
        /*09a0*/ 	.short	0x010a
        /*09a2*/ 	.byte	0xff
	.zero		1


	//   ....[136]....
        /*09a4*/ 	.word	0x00008a40
        /*09a8*/ 	.word	0x00000047
        /*09ac*/ 	.word	0x00000000
        /*09b0*/ 	.short	0x0101
        /*09b2*/ 	.byte	0xff
	.zero		1


	//   ....[137]....
        /*09b4*/ 	.word	0x00008ee0
        /*09b8*/ 	.word	0x00000000
        /*09bc*/ 	.word	0x00000000
        /*09c0*/ 	.short	0x0101
        /*09c2*/ 	.byte	0xff
	.zero		1


	//   ....[138]....
        /*09c4*/ 	.word	0x00009180
        /*09c8*/ 	.word	0x000000ff
        /*09cc*/ 	.word	0x00000000
        /*09d0*/ 	.short	0x0101
        /*09d2*/ 	.byte	0x06
	.zero		1


	//   ....[139]....
        /*09d4*/ 	.word	0x000091a0
        /*09d8*/ 	.word	0x00000000
        /*09dc*/ 	.word	0x00000180
        /*09e0*/ 	.short	0x010a
        /*09e2*/ 	.byte	0xff
	.zero		1


	//   ....[140]....
        /*09e4*/ 	.word	0x00009200
        /*09e8*/ 	.word	0x00000000
        /*09ec*/ 	.word	0x00000060
        /*09f0*/ 	.short	0x010a
        /*09f2*/ 	.byte	0xff
	.zero		1


	//   ....[141]....
        /*09f4*/ 	.word	0x00009260
        /*09f8*/ 	.word	0x00000000
        /*09fc*/ 	.word	0x00000060
        /*0a00*/ 	.short	0x010a
        /*0a02*/ 	.byte	0xff
	.zero		1


	//   ....[142]....
        /*0a04*/ 	.word	0x000092b0
        /*0a08*/ 	.word	0x00000003
        /*0a0c*/ 	.word	0x00000110
        /*0a10*/ 	.short	0x010a
        /*0a12*/ 	.byte	0xff
	.zero		1


	//   ....[143]....
        /*0a14*/ 	.word	0x00009310
        /*0a18*/ 	.word	0x00000000
        /*0a1c*/ 	.word	0x00000000
        /*0a20*/ 	.short	0x010a
        /*0a22*/ 	.byte	0xff
	.zero		1


	//   ....[144]....
        /*0a24*/ 	.word	0x00009370
        /*0a28*/ 	.word	0x00000000
        /*0a2c*/ 	.word	0x00000000
        /*0a30*/ 	.short	0x010a
        /*0a32*/ 	.byte	0xff
	.zero		1


	//   ....[145]....
        /*0a34*/ 	.word	0x000093d0
        /*0a38*/ 	.word	0x00000000
        /*0a3c*/ 	.word	0x00000000
        /*0a40*/ 	.short	0x010a
        /*0a42*/ 	.byte	0xff
	.zero		1


	//   ....[146]....
        /*0a44*/ 	.word	0x00009430
        /*0a48*/ 	.word	0x00000000
        /*0a4c*/ 	.word	0x00000000
        /*0a50*/ 	.short	0x010a
        /*0a52*/ 	.byte	0xff
	.zero		1


	//   ....[147]....
        /*0a54*/ 	.word	0x00009490
        /*0a58*/ 	.word	0x00000000
        /*0a5c*/ 	.word	0x00000000
        /*0a60*/ 	.short	0x010a
        /*0a62*/ 	.byte	0xff
	.zero		1


	//   ....[148]....
        /*0a64*/ 	.word	0x000094f0
        /*0a68*/ 	.word	0x00000000
        /*0a6c*/ 	.word	0x00000000
        /*0a70*/ 	.short	0x010a
        /*0a72*/ 	.byte	0xff
	.zero		1


	//   ....[149]....
        /*0a74*/ 	.word	0x00009550
        /*0a78*/ 	.word	0x00000000
        /*0a7c*/ 	.word	0x00000000
        /*0a80*/ 	.short	0x010a
        /*0a82*/ 	.byte	0xff
	.zero		1


	//   ....[150]....
        /*0a84*/ 	.word	0x000095b0
        /*0a88*/ 	.word	0x00000000
        /*0a8c*/ 	.word	0x00000000
        /*0a90*/ 	.short	0x010a
        /*0a92*/ 	.byte	0xff
	.zero		1


	//   ....[151]....
        /*0a94*/ 	.word	0x00009610
        /*0a98*/ 	.word	0x00000000
        /*0a9c*/ 	.word	0x00000000
        /*0aa0*/ 	.short	0x010a
        /*0aa2*/ 	.byte	0xff
	.zero		1


	//   ....[152]....
        /*0aa4*/ 	.word	0x00009670
        /*0aa8*/ 	.word	0x00000000
        /*0aac*/ 	.word	0x00000000
        /*0ab0*/ 	.short	0x010a
        /*0ab2*/ 	.byte	0xff
	.zero		1


	//   ....[153]....
        /*0ab4*/ 	.word	0x000096d0
        /*0ab8*/ 	.word	0x00000000
        /*0abc*/ 	.word	0x00000000
        /*0ac0*/ 	.short	0x010a
        /*0ac2*/ 	.byte	0xff
	.zero		1


	//   ....[154]....
        /*0ac4*/ 	.word	0x00009720
        /*0ac8*/ 	.word	0x00000002
        /*0acc*/ 	.word	0x00000170
        /*0ad0*/ 	.short	0x010a
        /*0ad2*/ 	.byte	0xff
	.zero		1


	//   ....[155]....
        /*0ad4*/ 	.word	0x00009780
        /*0ad8*/ 	.word	0x00000002
        /*0adc*/ 	.word	0x00000120
        /*0ae0*/ 	.short	0x010a
        /*0ae2*/ 	.byte	0xff
	.zero		1


	//   ....[156]....
        /*0ae4*/ 	.word	0x000097d0
        /*0ae8*/ 	.word	0x00000002
        /*0aec*/ 	.word	0x00000110
        /*0af0*/ 	.short	0x010a
        /*0af2*/ 	.byte	0xff
	.zero		1


	//   ....[157]....
        /*0af4*/ 	.word	0x00009830
        /*0af8*/ 	.word	0x00000000
        /*0afc*/ 	.word	0x00000120
        /*0b00*/ 	.short	0x010a
        /*0b02*/ 	.byte	0xff
	.zero		1


	//   ....[158]....
        /*0b04*/ 	.word	0x00009890
        /*0b08*/ 	.word	0x00000005
        /*0b0c*/ 	.word	0x00000008
        /*0b10*/ 	.short	0x010a
        /*0b12*/ 	.byte	0xff
	.zero		1


	//   ....[159]....
        /*0b14*/ 	.word	0x00009980
        /*0b18*/ 	.word	0x00000000
        /*0b1c*/ 	.word	0x00000008
        /*0b20*/ 	.short	0x010a
        /*0b22*/ 	.byte	0xff
	.zero		1


	//   ....[160]....
        /*0b24*/ 	.word	0x000099d0
        /*0b28*/ 	.word	0x00000000
        /*0b2c*/ 	.word	0x00000110
        /*0b30*/ 	.short	0x010a
        /*0b32*/ 	.byte	0xff
	.zero		1


	//   ....[161]....
        /*0b34*/ 	.word	0x00009a30
        /*0b38*/ 	.word	0x00000000
        /*0b3c*/ 	.word	0x00000150
        /*0b40*/ 	.short	0x010a
        /*0b42*/ 	.byte	0xff
	.zero		1


	//   ....[162]....
        /*0b44*/ 	.word	0x00009a90
        /*0b48*/ 	.word	0x00000000
        /*0b4c*/ 	.word	0x00000000
        /*0b50*/ 	.short	0x010a
        /*0b52*/ 	.byte	0xff
	.zero		1


	//   ....[163]....
        /*0b54*/ 	.word	0x00009af0
        /*0b58*/ 	.word	0x00000000
        /*0b5c*/ 	.word	0x00000000
        /*0b60*/ 	.short	0x010a
        /*0b62*/ 	.byte	0xff
	.zero		1


	//   ....[164]....
        /*0b64*/ 	.word	0x00009b50
        /*0b68*/ 	.word	0x00000000
        /*0b6c*/ 	.word	0x00000000
        /*0b70*/ 	.short	0x010a
        /*0b72*/ 	.byte	0xff
	.zero		1


	//   ....[165]....
        /*0b74*/ 	.word	0x00009bb0
        /*0b78*/ 	.word	0x00000000
        /*0b7c*/ 	.word	0x00000000
        /*0b80*/ 	.short	0x010a
        /*0b82*/ 	.byte	0xff
	.zero		1


	//   ....[166]....
        /*0b84*/ 	.word	0x00009c10
        /*0b88*/ 	.word	0x00000000
        /*0b8c*/ 	.word	0x00000190
        /*0b90*/ 	.short	0x010a
        /*0b92*/ 	.byte	0xff
	.zero		1


	//   ....[167]....
        /*0b94*/ 	.word	0x00009c60
        /*0b98*/ 	.word	0x0000000c
        /*0b9c*/ 	.word	0x00000110
        /*0ba0*/ 	.short	0x010a
        /*0ba2*/ 	.byte	0xff
	.zero		1


	//   ....[168]....
        /*0ba4*/ 	.word	0x00009cc0
        /*0ba8*/ 	.word	0x00000000
        /*0bac*/ 	.word	0x00000108
        /*0bb0*/ 	.short	0x010a
        /*0bb2*/ 	.byte	0xff
	.zero		1


	//   ....[169]....
        /*0bb4*/ 	.word	0x00009d20
        /*0bb8*/ 	.word	0x00000000
        /*0bbc*/ 	.word	0x000000e0
        /*0bc0*/ 	.short	0x010a
        /*0bc2*/ 	.byte	0xff
	.zero		1


	//   ....[170]....
        /*0bc4*/ 	.word	0x00009d80
        /*0bc8*/ 	.word	0x00000000
        /*0bcc*/ 	.word	0x000000e8
        /*0bd0*/ 	.short	0x010a
        /*0bd2*/ 	.byte	0xff
	.zero		1


	//   ....[171]....
        /*0bd4*/ 	.word	0x00009de0
        /*0bd8*/ 	.word	0x00000000
        /*0bdc*/ 	.word	0x000000f0
        /*0be0*/ 	.short	0x010a
        /*0be2*/ 	.byte	0xff
	.zero		1


	//   ....[172]....
        /*0be4*/ 	.word	0x00009e40
        /*0be8*/ 	.word	0x00000000
        /*0bec*/ 	.word	0x000000f8
        /*0bf0*/ 	.short	0x010a
        /*0bf2*/ 	.byte	0xff
	.zero		1


	//   ....[173]....
        /*0bf4*/ 	.word	0x00009ea0
        /*0bf8*/ 	.word	0x00000000
        /*0bfc*/ 	.word	0x000000e0
        /*0c00*/ 	.short	0x010a
        /*0c02*/ 	.byte	0xff
	.zero		1


	//   ....[174]....
        /*0c04*/ 	.word	0x00009f00
        /*0c08*/ 	.word	0x00000000
        /*0c0c*/ 	.word	0x000000e8
        /*0c10*/ 	.short	0x010a
        /*0c12*/ 	.byte	0xff
	.zero		1


	//   ....[175]....
        /*0c14*/ 	.word	0x00009f60
        /*0c18*/ 	.word	0x00000000
        /*0c1c*/ 	.word	0x000000f0
        /*0c20*/ 	.short	0x010a
        /*0c22*/ 	.byte	0xff
	.zero		1


	//   ....[176]....
        /*0c24*/ 	.word	0x00009fb0
        /*0c28*/ 	.word	0x00000003
        /*0c2c*/ 	.word	0x00000110
        /*0c30*/ 	.short	0x010a
        /*0c32*/ 	.byte	0xff
	.zero		1


	//   ....[177]....
        /*0c34*/ 	.word	0x0000a010
        /*0c38*/ 	.word	0x00000002
        /*0c3c*/ 	.word	0x000000c0
        /*0c40*/ 	.short	0x010a
        /*0c42*/ 	.byte	0xff
	.zero		1


	//   ....[178]....
        /*0c44*/ 	.word	0x0000a060
        /*0c48*/ 	.word	0x00000047
        /*0c4c*/ 	.word	0x00000130
        /*0c50*/ 	.short	0x010a
        /*0c52*/ 	.byte	0xff
	.zero		1


	//   ....[179]....
        /*0c54*/ 	.word	0x0000a0b0
        /*0c58*/ 	.word	0x00000002
        /*0c5c*/ 	.word	0x000000c0
        /*0c60*/ 	.short	0x010a
        /*0c62*/ 	.byte	0xff
	.zero		1


	//   ....[180]....
        /*0c64*/ 	.word	0x0000a100
        /*0c68*/ 	.word	0x00000000
        /*0c6c*/ 	.word	0x000000c0
        /*0c70*/ 	.short	0x010a
        /*0c72*/ 	.byte	0xff
	.zero		1


	//   ....[181]....
        /*0c74*/ 	.word	0x0000a150
        /*0c78*/ 	.word	0x00000000
        /*0c7c*/ 	.word	0x000000c0
        /*0c80*/ 	.short	0x010a
        /*0c82*/ 	.byte	0xff
	.zero		1


	//----- nvinfo : EIATTR_NUM_MBARRIERS
	.align		4
.L_47:
        /*0c84*/ 	.byte	0x03, 0x38
        /*0c86*/ 	.short	0x0033


	//----- nvinfo : EIATTR_EXIT_INSTR_OFFSETS
	.align		4
        /*0c88*/ 	.byte	0x04, 0x1c
        /*0c8a*/ 	.short	(.L_49 - .L_48)


	//   ....[0]....
.L_48:
        /*0c8c*/ 	.word	0x000033e0


	//   ....[1]....
        /*0c90*/ 	.word	0x000038d0


	//   ....[2]....
        /*0c94*/ 	.word	0x00003930


	//   ....[3]....
        /*0c98*/ 	.word	0x00004cb0


	//   ....[4]....
        /*0c9c*/ 	.word	0x00005fa0


	//   ....[5]....
        /*0ca0*/ 	.word	0x00005fe0


	//   ....[6]....
        /*0ca4*/ 	.word	0x00009080


	//   ....[7]....
        /*0ca8*/ 	.word	0x000090f0


	//   ....[8]....
        /*0cac*/ 	.word	0x00009120


	//   ....[9]....
        /*0cb0*/ 	.word	0x00009190


	//----- nvinfo : EIATTR_MAX_THREADS
	.align		4
.L_49:
        /*0cb4*/ 	.byte	0x04, 0x05
        /*0cb6*/ 	.short	(.L_51 - .L_50)
.L_50:
        /*0cb8*/ 	.word	0x00000100
        /*0cbc*/ 	.word	0x00000001
        /*0cc0*/ 	.word	0x00000001


	//----- nvinfo : EIATTR_CRS_STACK_SIZE
	.align		4
.L_51:
        /*0cc4*/ 	.byte	0x04, 0x1e
        /*0cc6*/ 	.short	(.L_53 - .L_52)
.L_52:
        /*0cc8*/ 	.word	0x00000000


	//----- nvinfo : EIATTR_CBANK_PARAM_SIZE
	.align		4
.L_53:
        /*0ccc*/ 	.byte	0x03, 0x19
        /*0cce*/ 	.short	0x0800


	//----- nvinfo : EIATTR_PARAM_CBANK
	.align		4
        /*0cd0*/ 	.byte	0x04, 0x0a
        /*0cd2*/ 	.short	(.L_55 - .L_54)
	.align		4
.L_54:
        /*0cd4*/ 	.word	index@(.nv.constant0._ZN7cutlass13device_kernelINS_4gemm6kernel13GemmUniversalIN4cute5tupleIJiiiiEEENS1_10collective13CollectiveMmaINS1_35MainloopSm100TmaUmmaWarpSpecializedILi12ELi2ELi4ENS5_IJNS4_1CILi4EEESB_NSA_ILi1EEEEEEEENS5_IJNSA_ILi128EEESF_NSA_ILi32EEEEEEfNS5_IJlSC_lEEEfSI_NS4_8TiledMMAINS4_8MMA_AtomIJNS4_23SM100_MMA_TF32_2x1SM_SSINS_10tfloat32_tESM_fLi128ELi128ELNS4_4UMMA5MajorE0ELSO_0ELNSN_7ScaleInE0ELSP_0EEEEEENS4_6LayoutINS5_IJSC_SC_SC_EEENS5_IJNSA_ILi0EEESU_SU_EEEEENS5_IJNS4_10UnderscoreESX_SX_EEEEENS4_28SM100_TMA_2SM_LOAD_MULTICASTENS4_14ComposedLayoutINS4_7SwizzleILi3ELi4ELi3EEENS4_18smem_ptr_flag_bitsILi32EEENSS_INS5_IJNSA_ILi8EEESG_EEENS5_IJSG_SC_EEEEEEEvNS4_8identityES10_S1A_vS1B_EENS_8epilogue10collective18CollectiveEpilogueINS1D_23Sm100TmaWarpSpecializedILi4ELi2ELi16ELb1ELb0EEEJNS5_IJNSA_ILi64EEESF_SG_EEENS5_IJNSS_IS1I_SC_EENSS_INS5_IJNSA_ILi16EEENSA_ILi2EEEEEENS5_IJSC_S1I_EEEEEEEEfSI_fSI_NS1D_6fusion15FusionCallbacksIS1H_NS1R_17LinearCombinationIffffLNS_15FloatRoundStyleE2EEES1J_S1Q_JEEENS4_5SM1004TMEM4LOAD26SM100_TMEM_LOAD_32dp32b16xENS4_13SM90_TMA_LOADENS11_INS12_ILi2ELi4ELi3EEES15_NSS_INS5_IJS16_S1L_EEENS5_IJS1L_SC_EEEEEEENS4_39AutoVectorizingCopyWithAssumedAlignmentILi128EEENS4_14SM90_TMA_STOREES26_S28_S28_EEEvvEEEEvNT_6ParamsE)
        /*0cd8*/ 	.short	0x0380
        /*0cda*/ 	.short	0x0800


	//----- nvinfo : EIATTR_SW_WAR
	.align		4
.L_55:
        /*0cdc*/ 	.byte	0x04, 0x36
        /*0cde*/ 	.short	(.L_57 - .L_56)
.L_56:
        /*0ce0*/ 	.word	0x00000008
.L_57:


//--------------------- .nv.callgraph             --------------------------
	.section	.nv.callgraph,"",@"SHT_CUDA_CALLGRAPH"
	.align	4
	.sectionentsize	8
	.align		4
        /*0000*/ 	.word	0x00000000
	.align		4
        /*0004*/ 	.word	0xffffffff
	.align		4
        /*0008*/ 	.word	index@(_ZN7cutlass13device_kernelINS_4gemm6kernel13GemmUniversalIN4cute5tupleIJiiiiEEENS1_10collective13CollectiveMmaINS1_35MainloopSm100TmaUmmaWarpSpecializedILi12ELi2ELi4ENS5_IJNS4_1CILi4EEESB_NSA_ILi1EEEEEEEENS5_IJNSA_ILi128EEESF_NSA_ILi32EEEEEEfNS5_IJlSC_lEEEfSI_NS4_8TiledMMAINS4_8MMA_AtomIJNS4_23SM100_MMA_TF32_2x1SM_SSINS_10tfloat32_tESM_fLi128ELi128ELNS4_4UMMA5MajorE0ELSO_0ELNSN_7ScaleInE0ELSP_0EEEEEENS4_6LayoutINS5_IJSC_SC_SC_EEENS5_IJNSA_ILi0EEESU_SU_EEEEENS5_IJNS4_10UnderscoreESX_SX_EEEEENS4_28SM100_TMA_2SM_LOAD_MULTICASTENS4_14ComposedLayoutINS4_7SwizzleILi3ELi4ELi3EEENS4_18smem_ptr_flag_bitsILi32EEENSS_INS5_IJNSA_ILi8EEESG_EEENS5_IJSG_SC_EEEEEEEvNS4_8identityES10_S1A_vS1B_EENS_8epilogue10collective18CollectiveEpilogueINS1D_23Sm100TmaWarpSpecializedILi4ELi2ELi16ELb1ELb0EEEJNS5_IJNSA_ILi64EEESF_SG_EEENS5_IJNSS_IS1I_SC_EENSS_INS5_IJNSA_ILi16EEENSA_ILi2EEEEEENS5_IJSC_S1I_EEEEEEEEfSI_fSI_NS1D_6fusion15FusionCallbacksIS1H_NS1R_17LinearCombinationIffffLNS_15FloatRoundStyleE2EEES1J_S1Q_JEEENS4_5SM1004TMEM4LOAD26SM100_TMEM_LOAD_32dp32b16xENS4_13SM90_TMA_LOADENS11_INS12_ILi2ELi4ELi3EEES15_NSS_INS5_IJS16_S1L_EEENS5_IJS1L_SC_EEEEEEENS4_39AutoVectorizingCopyWithAssumedAlignmentILi128EEENS4_14SM90_TMA_STOREES26_S28_S28_EEEvvEEEEvNT_6ParamsE)
	.align		4
        /*000c*/ 	.word	index@(__assertfail)
	.align		4
        /*0010*/ 	.word	0x00000000
	.align		4
        /*0014*/ 	.word	0xfffffffe
	.align		4
        /*0018*/ 	.word	0x00000000
	.align		4
        /*001c*/ 	.word	0xfffffffd
	.align		4
        /*0020*/ 	.word	0x00000000
	.align		4
        /*0024*/ 	.word	0xfffffffc


//--------------------- .nv.constant4             --------------------------
	.section	.nv.constant4,"a",@progbits
	.align	8
	.align		8
.nv.constant4:
        /*0000*/ 	.dword	__assertfail
	.align		8
        /*0008*/ 	.dword	__unnamed_1
	.align		8
        /*0010*/ 	.dword	__unnamed_2
	.align		8
        /*0018*/ 	.dword	_ZN40_INTERNAL_73fb2516_4_k_cu_e8787f8a_316984cuda3std3__45__cpo5beginE
	.align		8
        /*0020*/ 	.dword	_ZN40_INTERNAL_73fb2516_4_k_cu_e8787f8a_316984cuda3std3__45__cpo3endE
	.align		8
        /*0028*/ 	.dword	_ZN40_INTERNAL_73fb2516_4_k_cu_e8787f8a_316984cuda3std3__45__cpo6cbeginE
	.align		8
        /*0030*/ 	.dword	_ZN40_INTERNAL_73fb2516_4_k_cu_e8787f8a_316984cuda3std3__45__cpo4cendE
	.align		8
        /*0038*/ 	.dword	_ZN40_INTERNAL_73fb2516_4_k_cu_e8787f8a_316984cuda3std3__442_GLOBAL__N__73fb2516_4_k_cu_e8787f8a_316986ignoreE
	.align		8
        /*0040*/ 	.dword	_ZN40_INTERNAL_73fb2516_4_k_cu_e8787f8a_316984cuda3std3__419piecewise_constructE
	.align		8
        /*0048*/ 	.dword	_ZN40_INTERNAL_73fb2516_4_k_cu_e8787f8a_316984cuda3std3__48in_placeE
	.align		8
        /*0050*/ 	.dword	_ZN40_INTERNAL_73fb2516_4_k_cu_e8787f8a_316984cuda3std6ranges3__45__cpo4swapE
	.align		8
        /*0058*/ 	.dword	_ZN40_INTERNAL_73fb2516_4_k_cu_e8787f8a_316984cuda3std6ranges3__45__cpo9iter_moveE
	.align		8
        /*0060*/ 	.dword	_ZN40_INTERNAL_73fb2516_4_k_cu_e8787f8a_316984cute7productE
	.align		8
        /*0068*/ 	.dword	_ZN40_INTERNAL_73fb2516_4_k_cu_e8787f8a_316984cute1_E
	.align		8
        /*0070*/ 	.dword	$str$25
	.align		8
        /*0078*/ 	.dword	$str$26
	.align		8
        /*0080*/ 	.dword	$str$27
	.align		8
        /*0088*/ 	.dword	$str$28


//--------------------- .text._ZN7cutlass13device_kernelINS_4gemm6kernel13GemmUniversalIN4cute5tupleIJiiiiEEENS1_10collective13CollectiveMmaINS1_35MainloopSm100TmaUmmaWarpSpecializedILi12ELi2ELi4ENS5_IJNS4_1CILi4EEESB_NSA_ILi1EEEEEEEENS5_IJNSA_ILi128EEESF_NSA_ILi32EEEEEEfNS5_IJlSC_lEEEfSI_NS4_8TiledMMAINS4_8MMA_AtomIJNS4_23SM100_MMA_TF32_2x1SM_SSINS_10tfloat32_tESM_fLi128ELi128ELNS4_4UMMA5MajorE0ELSO_0ELNSN_7ScaleInE0ELSP_0EEEEEENS4_6LayoutINS5_IJSC_SC_SC_EEENS5_IJNSA_ILi0EEESU_SU_EEEEENS5_IJNS4_10UnderscoreESX_SX_EEEEENS4_28SM100_TMA_2SM_LOAD_MULTICASTENS4_14ComposedLayoutINS4_7SwizzleILi3ELi4ELi3EEENS4_18smem_ptr_flag_bitsILi32EEENSS_INS5_IJNSA_ILi8EEESG_EEENS5_IJSG_SC_EEEEEEEvNS4_8identityES10_S1A_vS1B_EENS_8epilogue10collective18CollectiveEpilogueINS1D_23Sm100TmaWarpSpecializedILi4ELi2ELi16ELb1ELb0EEEJNS5_IJNSA_ILi64EEESF_SG_EEENS5_IJNSS_IS1I_SC_EENSS_INS5_IJNSA_ILi16EEENSA_ILi2EEEEEENS5_IJSC_S1I_EEEEEEEEfSI_fSI_NS1D_6fusion15FusionCallbacksIS1H_NS1R_17LinearCombinationIffffLNS_15FloatRoundStyleE2EEES1J_S1Q_JEEENS4_5SM1004TMEM4LOAD26SM100_TMEM_LOAD_32dp32b16xENS4_13SM90_TMA_LOADENS11_INS12_ILi2ELi4ELi3EEES15_NSS_INS5_IJS16_S1L_EEENS5_IJS1L_SC_EEEEEEENS4_39AutoVectorizingCopyWithAssumedAlignmentILi128EEENS4_14SM90_TMA_STOREES26_S28_S28_EEEvvEEEEvNT_6ParamsE --------------------------
	.section	.text._ZN7cutlass13device_kernelINS_4gemm6kernel13GemmUniversalIN4cute5tupleIJiiiiEEENS1_10collective13CollectiveMmaINS1_35MainloopSm100TmaUmmaWarpSpecializedILi12ELi2ELi4ENS5_IJNS4_1CILi4EEESB_NSA_ILi1EEEEEEEENS5_IJNSA_ILi128EEESF_NSA_ILi32EEEEEEfNS5_IJlSC_lEEEfSI_NS4_8TiledMMAINS4_8MMA_AtomIJNS4_23SM100_MMA_TF32_2x1SM_SSINS_10tfloat32_tESM_fLi128ELi128ELNS4_4UMMA5MajorE0ELSO_0ELNSN_7ScaleInE0ELSP_0EEEEEENS4_6LayoutINS5_IJSC_SC_SC_EEENS5_IJNSA_ILi0EEESU_SU_EEEEENS5_IJNS4_10UnderscoreESX_SX_EEEEENS4_28SM100_TMA_2SM_LOAD_MULTICASTENS4_14ComposedLayoutINS4_7SwizzleILi3ELi4ELi3EEENS4_18smem_ptr_flag_bitsILi32EEENSS_INS5_IJNSA_ILi8EEESG_EEENS5_IJSG_SC_EEEEEEEvNS4_8identityES10_S1A_vS1B_EENS_8epilogue10collective18CollectiveEpilogueINS1D_23Sm100TmaWarpSpecializedILi4ELi2ELi16ELb1ELb0EEEJNS5_IJNSA_ILi64EEESF_SG_EEENS5_IJNSS_IS1I_SC_EENSS_INS5_IJNSA_ILi16EEENSA_ILi2EEEEEENS5_IJSC_S1I_EEEEEEEEfSI_fSI_NS1D_6fusion15FusionCallbacksIS1H_NS1R_17LinearCombinationIffffLNS_15FloatRoundStyleE2EEES1J_S1Q_JEEENS4_5SM1004TMEM4LOAD26SM100_TMEM_LOAD_32dp32b16xENS4_13SM90_TMA_LOADENS11_INS12_ILi2ELi4ELi3EEES15_NSS_INS5_IJS16_S1L_EEENS5_IJS1L_SC_EEEEEEENS4_39AutoVectorizingCopyWithAssumedAlignmentILi128EEENS4_14SM90_TMA_STOREES26_S28_S28_EEEvvEEEEvNT_6ParamsE,"ax",@progbits
	.align	128
.text._ZN7cutlass13device_kernelINS_4gemm6kernel13GemmUniversalIN4cute5tupleIJiiiiEEENS1_10collective13CollectiveMmaINS1_35MainloopSm100TmaUmmaWarpSpecializedILi12ELi2ELi4ENS5_IJNS4_1CILi4EEESB_NSA_ILi1EEEEEEEENS5_IJNSA_ILi128EEESF_NSA_ILi32EEEEEEfNS5_IJlSC_lEEEfSI_NS4_8TiledMMAINS4_8MMA_AtomIJNS4_23SM100_MMA_TF32_2x1SM_SSINS_10tfloat32_tESM_fLi128ELi128ELNS4_4UMMA5MajorE0ELSO_0ELNSN_7ScaleInE0ELSP_0EEEEEENS4_6LayoutINS5_IJSC_SC_SC_EEENS5_IJNSA_ILi0EEESU_SU_EEEEENS5_IJNS4_10UnderscoreESX_SX_EEEEENS4_28SM100_TMA_2SM_LOAD_MULTICASTENS4_14ComposedLayoutINS4_7SwizzleILi3ELi4ELi3EEENS4_18smem_ptr_flag_bitsILi32EEENSS_INS5_IJNSA_ILi8EEESG_EEENS5_IJSG_SC_EEEEEEEvNS4_8identityES10_S1A_vS1B_EENS_8epilogue10collective18CollectiveEpilogueINS1D_23Sm100TmaWarpSpecializedILi4ELi2ELi16ELb1ELb0EEEJNS5_IJNSA_ILi64EEESF_SG_EEENS5_IJNSS_IS1I_SC_EENSS_INS5_IJNSA_ILi16EEENSA_ILi2EEEEEENS5_IJSC_S1I_EEEEEEEEfSI_fSI_NS1D_6fusion15FusionCallbacksIS1H_NS1R_17LinearCombinationIffffLNS_15FloatRoundStyleE2EEES1J_S1Q_JEEENS4_5SM1004TMEM4LOAD26SM100_TMEM_LOAD_32dp32b16xENS4_13SM90_TMA_LOADENS11_INS12_ILi2ELi4ELi3EEES15_NSS_INS5_IJS16_S1L_EEENS5_IJS1L_SC_EEEEEEENS4_39AutoVectorizingCopyWithAssumedAlignmentILi128EEENS4_14SM90_TMA_STOREES26_S28_S28_EEEvvEEEEvNT_6ParamsE:
        .type           _ZN7cutlass13device_kernelINS_4gemm6kernel13GemmUniversalIN4cute5tupleIJiiiiEEENS1_10collective13CollectiveMmaINS1_35MainloopSm100TmaUmmaWarpSpecializedILi12ELi2ELi4ENS5_IJNS4_1CILi4EEESB_NSA_ILi1EEEEEEEENS5_IJNSA_ILi128EEESF_NSA_ILi32EEEEEEfNS5_IJlSC_lEEEfSI_NS4_8TiledMMAINS4_8MMA_AtomIJNS4_23SM100_MMA_TF32_2x1SM_SSINS_10tfloat32_tESM_fLi128ELi128ELNS4_4UMMA5MajorE0ELSO_0ELNSN_7ScaleInE0ELSP_0EEEEEENS4_6LayoutINS5_IJSC_SC_SC_EEENS5_IJNSA_ILi0EEESU_SU_EEEEENS5_IJNS4_10UnderscoreESX_SX_EEEEENS4_28SM100_TMA_2SM_LOAD_MULTICASTENS4_14ComposedLayoutINS4_7SwizzleILi3ELi4ELi3EEENS4_18smem_ptr_flag_bitsILi32EEENSS_INS5_IJNSA_ILi8EEESG_EEENS5_IJSG_SC_EEEEEEEvNS4_8identityES10_S1A_vS1B_EENS_8epilogue10collective18CollectiveEpilogueINS1D_23Sm100TmaWarpSpecializedILi4ELi2ELi16ELb1ELb0EEEJNS5_IJNSA_ILi64EEESF_SG_EEENS5_IJNSS_IS1I_SC_EENSS_INS5_IJNSA_ILi16EEENSA_ILi2EEEEEENS5_IJSC_S1I_EEEEEEEEfSI_fSI_NS1D_6fusion15FusionCallbacksIS1H_NS1R_17LinearCombinationIffffLNS_15FloatRoundStyleE2EEES1J_S1Q_JEEENS4_5SM1004TMEM4LOAD26SM100_TMEM_LOAD_32dp32b16xENS4_13SM90_TMA_LOADENS11_INS12_ILi2ELi4ELi3EEES15_NSS_INS5_IJS16_S1L_EEENS5_IJS1L_SC_EEEEEEENS4_39AutoVectorizingCopyWithAssumedAlignmentILi128EEENS4_14SM90_TMA_STOREES26_S28_S28_EEEvvEEEEvNT_6ParamsE,@function
        .size           _ZN7cutlass13device_kernelINS_4gemm6kernel13GemmUniversalIN4cute5tupleIJiiiiEEENS1_10collective13CollectiveMmaINS1_35MainloopSm100TmaUmmaWarpSpecializedILi12ELi2ELi4ENS5_IJNS4_1CILi4EEESB_NSA_ILi1EEEEEEEENS5_IJNSA_ILi128EEESF_NSA_ILi32EEEEEEfNS5_IJlSC_lEEEfSI_NS4_8TiledMMAINS4_8MMA_AtomIJNS4_23SM100_MMA_TF32_2x1SM_SSINS_10tfloat32_tESM_fLi128ELi128ELNS4_4UMMA5MajorE0ELSO_0ELNSN_7ScaleInE0ELSP_0EEEEEENS4_6LayoutINS5_IJSC_SC_SC_EEENS5_IJNSA_ILi0EEESU_SU_EEEEENS5_IJNS4_10UnderscoreESX_SX_EEEEENS4_28SM100_TMA_2SM_LOAD_MULTICASTENS4_14ComposedLayoutINS4_7SwizzleILi3ELi4ELi3EEENS4_18smem_ptr_flag_bitsILi32EEENSS_INS5_IJNSA_ILi8EEESG_EEENS5_IJSG_SC_EEEEEEEvNS4_8identityES10_S1A_vS1B_EENS_8epilogue10collective18CollectiveEpilogueINS1D_23Sm100TmaWarpSpecializedILi4ELi2ELi16ELb1ELb0EEEJNS5_IJNSA_ILi64EEESF_SG_EEENS5_IJNSS_IS1I_SC_EENSS_INS5_IJNSA_ILi16EEENSA_ILi2EEEEEENS5_IJSC_S1I_EEEEEEEEfSI_fSI_NS1D_6fusion15FusionCallbacksIS1H_NS1R_17LinearCombinationIffffLNS_15FloatRoundStyleE2EEES1J_S1Q_JEEENS4_5SM1004TMEM4LOAD26SM100_TMEM_LOAD_32dp32b16xENS4_13SM90_TMA_LOADENS11_INS12_ILi2ELi4ELi3EEES15_NSS_INS5_IJS16_S1L_EEENS5_IJS1L_SC_EEEEEEENS4_39AutoVectorizingCopyWithAssumedAlignmentILi128EEENS4_14SM90_TMA_STOREES26_S28_S28_EEEvvEEEEvNT_6ParamsE,(.L_x_222 - _ZN7cutlass13device_kernelINS_4gemm6kernel13GemmUniversalIN4cute5tupleIJiiiiEEENS1_10collective13CollectiveMmaINS1_35MainloopSm100TmaUmmaWarpSpecializedILi12ELi2ELi4ENS5_IJNS4_1CILi4EEESB_NSA_ILi1EEEEEEEENS5_IJNSA_ILi128EEESF_NSA_ILi32EEEEEEfNS5_IJlSC_lEEEfSI_NS4_8TiledMMAINS4_8MMA_AtomIJNS4_23SM100_MMA_TF32_2x1SM_SSINS_10tfloat32_tESM_fLi128ELi128ELNS4_4UMMA5MajorE0ELSO_0ELNSN_7ScaleInE0ELSP_0EEEEEENS4_6LayoutINS5_IJSC_SC_SC_EEENS5_IJNSA_ILi0EEESU_SU_EEEEENS5_IJNS4_10UnderscoreESX_SX_EEEEENS4_28SM100_TMA_2SM_LOAD_MULTICASTENS4_14ComposedLayoutINS4_7SwizzleILi3ELi4ELi3EEENS4_18smem_ptr_flag_bitsILi32EEENSS_INS5_IJNSA_ILi8EEESG_EEENS5_IJSG_SC_EEEEEEEvNS4_8identityES10_S1A_vS1B_EENS_8epilogue10collective18CollectiveEpilogueINS1D_23Sm100TmaWarpSpecializedILi4ELi2ELi16ELb1ELb0EEEJNS5_IJNSA_ILi64EEESF_SG_EEENS5_IJNSS_IS1I_SC_EENSS_INS5_IJNSA_ILi16EEENSA_ILi2EEEEEENS5_IJSC_S1I_EEEEEEEEfSI_fSI_NS1D_6fusion15FusionCallbacksIS1H_NS1R_17LinearCombinationIffffLNS_15FloatRoundStyleE2EEES1J_S1Q_JEEENS4_5SM1004TMEM4LOAD26SM100_TMEM_LOAD_32dp32b16xENS4_13SM90_TMA_LOADENS11_INS12_ILi2ELi4ELi3EEES15_NSS_INS5_IJS16_S1L_EEENS5_IJS1L_SC_EEEEEEENS4_39AutoVectorizingCopyWithAssumedAlignmentILi128EEENS4_14SM90_TMA_STOREES26_S28_S28_EEEvvEEEEvNT_6ParamsE)
        .other          _ZN7cutlass13device_kernelINS_4gemm6kernel13GemmUniversalIN4cute5tupleIJiiiiEEENS1_10collective13CollectiveMmaINS1_35MainloopSm100TmaUmmaWarpSpecializedILi12ELi2ELi4ENS5_IJNS4_1CILi4EEESB_NSA_ILi1EEEEEEEENS5_IJNSA_ILi128EEESF_NSA_ILi32EEEEEEfNS5_IJlSC_lEEEfSI_NS4_8TiledMMAINS4_8MMA_AtomIJNS4_23SM100_MMA_TF32_2x1SM_SSINS_10tfloat32_tESM_fLi128ELi128ELNS4_4UMMA5MajorE0ELSO_0ELNSN_7ScaleInE0ELSP_0EEEEEENS4_6LayoutINS5_IJSC_SC_SC_EEENS5_IJNSA_ILi0EEESU_SU_EEEEENS5_IJNS4_10UnderscoreESX_SX_EEEEENS4_28SM100_TMA_2SM_LOAD_MULTICASTENS4_14ComposedLayoutINS4_7SwizzleILi3ELi4ELi3EEENS4_18smem_ptr_flag_bitsILi32EEENSS_INS5_IJNSA_ILi8EEESG_EEENS5_IJSG_SC_EEEEEEEvNS4_8identityES10_S1A_vS1B_EENS_8epilogue10collective18CollectiveEpilogueINS1D_23Sm100TmaWarpSpecializedILi4ELi2ELi16ELb1ELb0EEEJNS5_IJNSA_ILi64EEESF_SG_EEENS5_IJNSS_IS1I_SC_EENSS_INS5_IJNSA_ILi16EEENSA_ILi2EEEEEENS5_IJSC_S1I_EEEEEEEEfSI_fSI_NS1D_6fusion15FusionCallbacksIS1H_NS1R_17LinearCombinationIffffLNS_15FloatRoundStyleE2EEES1J_S1Q_JEEENS4_5SM1004TMEM4LOAD26SM100_TMEM_LOAD_32dp32b16xENS4_13SM90_TMA_LOADENS11_INS12_ILi2ELi4ELi3EEES15_NSS_INS5_IJS16_S1L_EEENS5_IJS1L_SC_EEEEEEENS4_39AutoVectorizingCopyWithAssumedAlignmentILi128EEENS4_14SM90_TMA_STOREES26_S28_S28_EEEvvEEEEvNT_6ParamsE,@"STO_CUDA_ENTRY STV_DEFAULT"
_ZN7cutlass13device_kernelINS_4gemm6kernel13GemmUniversalIN4cute5tupleIJiiiiEEENS1_10collective13CollectiveMmaINS1_35MainloopSm100TmaUmmaWarpSpecializedILi12ELi2ELi4ENS5_IJNS4_1CILi4EEESB_NSA_ILi1EEEEEEEENS5_IJNSA_ILi128EEESF_NSA_ILi32EEEEEEfNS5_IJlSC_lEEEfSI_NS4_8TiledMMAINS4_8MMA_AtomIJNS4_23SM100_MMA_TF32_2x1SM_SSINS_10tfloat32_tESM_fLi128ELi128ELNS4_4UMMA5MajorE0ELSO_0ELNSN_7ScaleInE0ELSP_0EEEEEENS4_6LayoutINS5_IJSC_SC_SC_EEENS5_IJNSA_ILi0EEESU_SU_EEEEENS5_IJNS4_10UnderscoreESX_SX_EEEEENS4_28SM100_TMA_2SM_LOAD_MULTICASTENS4_14ComposedLayoutINS4_7SwizzleILi3ELi4ELi3EEENS4_18smem_ptr_flag_bitsILi32EEENSS_INS5_IJNSA_ILi8EEESG_EEENS5_IJSG_SC_EEEEEEEvNS4_8identityES10_S1A_vS1B_EENS_8epilogue10collective18CollectiveEpilogueINS1D_23Sm100TmaWarpSpecializedILi4ELi2ELi16ELb1ELb0EEEJNS5_IJNSA_ILi64EEESF_SG_EEENS5_IJNSS_IS1I_SC_EENSS_INS5_IJNSA_ILi16EEENSA_ILi2EEEEEENS5_IJSC_S1I_EEEEEEEEfSI_fSI_NS1D_6fusion15FusionCallbacksIS1H_NS1R_17LinearCombinationIffffLNS_15FloatRoundStyleE2EEES1J_S1Q_JEEENS4_5SM1004TMEM4LOAD26SM100_TMEM_LOAD_32dp32b16xENS4_13SM90_TMA_LOADENS11_INS12_ILi2ELi4ELi3EEES15_NSS_INS5_IJS16_S1L_EEENS5_IJS1L_SC_EEEEEEENS4_39AutoVectorizingCopyWithAssumedAlignmentILi128EEENS4_14SM90_TMA_STOREES26_S28_S28_EEEvvEEEEvNT_6ParamsE:
[----:B------:R-:W1:Y:S01]  /*0000*/  LDC R1, c[0x0][0x37c] ;  /* 0x0000df00ff017b82 */ /* 0x000e620000000800 */
[----:B------:R-:W2:Y:S01]  /*0010*/  S2R R68, SR_TID.X ;  /* 0x0000000000447919 */ /* 0x000ea20000002100 */
[----:B------:R-:W3:Y:S06]  /*0020*/  LDCU.64 UR8, c[0x0][0x890] ;  /* 0x00011200ff0877ac */ /* 0x000eec0008000a00 */
[----:B------:R-:W4:Y:S01]  /*0030*/  S2UR UR47, SR_CgaCtaId ;  /* 0x00000000002f79c3 */ /* 0x000f220000008800 */
[----:B------:R-:W-:Y:S02]  /*0040*/  PRMT R26, RZ, 0x7610, R26 ;  /* 0x00007610ff1a7816 */ /* 0x000fe4000000001a */
[----:B------:R-:W-:-:S02]  /*0050*/  ELECT P0, URZ, PT ;  /* 0x0000000000ff782f */ /* 0x000fc40003800000 */
[----:B---3--:R-:W-:-:S04]  /*0060*/  ISETP.NE.U32.AND P1, PT, RZ, UR8, PT ;  /* 0x00000008ff007c0c */ /* 0x008fc8000bf25070 */
[----:B------:R-:W-:Y:S01]  /*0070*/  ISETP.NE.AND.EX P2, PT, RZ, UR9, PT, P1 ;  /* 0x00000009ff007c0c */ /* 0x000fe2000bf45310 */
[----:B----4-:R-:W-:Y:S02]  /*0080*/  ULOP3.LUT UR48, UR47, 0x1, URZ, 0xc0, !UPT ;  /* 0x000000012f307892 */ /* 0x010fe4000f8ec0ff */
[----:B------:R-:W-:Y:S01]  /*0090*/  ULOP3.LUT UR49, UR47, 0x1, URZ, 0x3c, !UPT ;  /* 0x000000012f317892 */ /* 0x000fe2000f8e3cff */
[----:B--2---:R-:W-:-:S05]  /*00a0*/  SHF.R.U32.HI R56, RZ, 0x5, R68 ;  /* 0x00000005ff387819 */ /* 0x004fca0000011644 */
[----:B------:R-:W2:Y:S02]  /*00b0*/  SHFL.IDX PT, R0, R56, RZ, 0x1f ;  /* 0x00001fff38007589 */ /* 0x000ea400000e0000 */
[----:B--2---:R-:W-:Y:S02]  /*00c0*/  R2UR UR25, R0 ;  /* 0x00000000001972ca */ /* 0x004fe400000e0000 */
[----:B-1----:R-:W-:Y:S05]  /*00d0*/  @P2 BRA `(.L_x_0) ;  /* 0x0000000000302947 */ /* 0x002fea0003800000 */
[----:B------:R-:W1:Y:S02]  /*00e0*/  LDCU.64 UR4, c[0x0][0x888] ;  /* 0x00011100ff0477ac */ /* 0x000e640008000a00 */
[----:B-1----:R-:W-:-:S04]  /*00f0*/  UISETP.NE.U32.AND UP0, UPT, UR4, URZ, UPT ;  /* 0x000000ff0400728c */ /* 0x002fc8000bf05070 */
[----:B------:R-:W-:-:S09]  /*0100*/  UISETP.NE.AND.EX UP0, UPT, UR5, URZ, UPT, UP0 ;  /* 0x000000ff0500728c */ /* 0x000fd2000bf05300 */
[----:B------:R-:W-:Y:S05]  /*0110*/  BRA.U !UP0, `(.L_x_1) ;  /* 0x0000000108147547 */ /* 0x000fea000b800000 */
[----:B------:R-:W1:Y:S01]  /*0120*/  LDC.64 R2, c[0x0][0x888] ;  /* 0x00022200ff027b82 */ /* 0x000e620000000a00 */
[----:B------:R-:W1:Y:S02]  /*0130*/  LDCU.64 UR4, c[0x0][0x358] ;  /* 0x00006b00ff0477ac */ /* 0x000e640008000a00 */
[----:B-1----:R1:W5:Y:S01]  /*0140*/  LDG.E R27, desc[UR4][R2.64] ;  /* 0x00000004021b7981 */ /* 0x002362000c1e1900 */
[----:B------:R-:W-:Y:S01]  /*0150*/  HFMA2 R26, -RZ, RZ, 0, 5.9604644775390625e-08 ;  /* 0x00000001ff1a7431 */ /* 0x000fe200000001ff */
[----:B------:R-:W-:Y:S05]  /*0160*/  BRA `(.L_x_0) ;  /* 0x00000000000c7947 */ /* 0x000fea0003800000 */
.L_x_1:
[----:B------:R-:W1:Y:S01]  /*0170*/  LDCU UR4, c[0x0][0x880] ;  /* 0x00011000ff0477ac */ /* 0x000e620008000800 */
[----:B------:R-:W-:Y:S01]  /*0180*/  HFMA2 R26, -RZ, RZ, 0, 5.9604644775390625e-08 ;  /* 0x00000001ff1a7431 */ /* 0x000fe200000001ff */
[----:B-1----:R-:W-:-:S07]  /*0190*/  MOV R27, UR4 ;  /* 0x00000004001b7c02 */ /* 0x002fce0008000f00 */
.L_x_0:
[----:B------:R-:W2:Y:S02]  /*01a0*/  LDCU.64 UR4, c[0x0][0x8b0] ;  /* 0x00011600ff0477ac */ /* 0x000ea40008000a00 */
[----:B--2---:R-:W-:-:S04]  /*01b0*/  UISETP.NE.U32.AND UP0, UPT, UR4, URZ, UPT ;  /* 0x000000ff0400728c */ /* 0x004fc8000bf05070 */
[----:B------:R-:W-:-:S09]  /*01c0*/  UISETP.NE.AND.EX UP0, UPT, UR5, URZ, UPT, UP0 ;  /* 0x000000ff0500728c */ /* 0x000fd2000bf05300 */
[----:B------:R-:W-:Y:S05]  /*01d0*/  BRA.U UP0, `(.L_x_2) ;  /* 0x0000000100287547 */ /* 0x000fea000b800000 */
[----:B------:R-:W2:Y:S02]  /*01e0*/  LDCU.64 UR4, c[0x0][0x8a8] ;  /* 0x00011500ff0477ac */ /* 0x000ea40008000a00 */
[----:B--2---:R-:W-:-:S04]  /*01f0*/  UISETP.NE.U32.AND UP0, UPT, UR4, URZ, UPT ;  /* 0x000000ff0400728c */ /* 0x004fc8000bf05070 */
[----:B------:R-:W-:-:S09]  /*0200*/  UISETP.NE.AND.EX UP0, UPT, UR5, URZ, UPT, UP0 ;  /* 0x000000ff0500728c */ /* 0x000fd2000bf05300 */
[----:B------:R-:W-:Y:S05]  /*0210*/  BRA.U !UP0, `(.L_x_3) ;  /* 0x0000000108107547 */ /* 0x000fea000b800000 */
[----:B------:R-:W2:Y:S01]  /*0220*/  LDC.64 R24, c[0x0][0x8a8] ;  /* 0x00022a00ff187b82 */ /* 0x000ea20000000a00 */
[----:B------:R-:W2:Y:S02]  /*0230*/  LDCU.64 UR4, c[0x0][0x358] ;  /* 0x00006b00ff0477ac */ /* 0x000ea40008000a00 */
[----:B--2---:R2:W5:Y:S01]  /*0240*/  LDG.E R24, desc[UR4][R24.64] ;  /* 0x0000000418187981 */ /* 0x004562000c1e1900 */
[----:B------:R-:W-:Y:S05]  /*0250*/  BRA `(.L_x_2) ;  /* 0x0000000000087947 */ /* 0x000fea0003800000 */
.L_x_3:
[----:B------:R-:W2:Y:S02]  /*0260*/  LDCU UR4, c[0x0][0x8a0] ;  /* 0x00011400ff0477ac */ /* 0x000ea40008000800 */
[----:B--2---:R-:W-:Y:S02]  /*0270*/  MOV R24, UR4 ;  /* 0x0000000400187c02 */ /* 0x004fe40008000f00 */
.L_x_2:
[----:B------:R-:W-:Y:S01]  /*0280*/  IMAD.U32 R0, RZ, RZ, UR25 ;  /* 0x00000019ff007e24 */ /* 0x000fe2000f8e00ff */
[----:B------:R-:W-:Y:S04]  /*0290*/  BSSY.RECONVERGENT B0, `(.L_x_4) ;  /* 0x000000c000007945 */ /* 0x000fe80003800200 */
[C---:B------:R-:W-:Y:S02]  /*02a0*/  ISETP.NE.OR P3, PT, R0.reuse, 0x1, !P0 ;  /* 0x000000010000780c */ /* 0x040fe40004765670 */
[----:B------:R-:W-:-:S11]  /*02b0*/  ISETP.NE.OR P2, PT, R0, 0x3, !P0 ;  /* 0x000000030000780c */ /* 0x000fd60004745670 */
[----:B------:R-:W-:Y:S05]  /*02c0*/  @P3 BRA `(.L_x_5) ;  /* 0x0000000000203947 */ /* 0x000fea0003800000 */
[----:B------:R-:W3:Y:S02]  /*02d0*/  LDCU.64 UR4, c[0x0][0x348] ;  /* 0x00006900ff0477ac */ /* 0x000ee40008000a00 */
[----:B---3--:R-:W-:Y:S02]  /*02e0*/  UIADD3 UR6, UP1, UPT, UR4, 0x80, URZ ;  /* 0x0000008004067890 */ /* 0x008fe4000ff3e0ff */
[----:B------:R-:W-:Y:S02]  /*02f0*/  UIADD3 UR4, UP0, UPT, UR4, 0x180, URZ ;  /* 0x0000018004047890 */ /* 0x000fe4000ff1e0ff */
[----:B------:R-:W-:Y:S02]  /*0300*/  UIADD3.X UR7, UPT, UPT, URZ, UR5, URZ, UP1, !UPT ;  /* 0x00000005ff077290 */ /* 0x000fe40008ffe4ff */
[----:B------:R-:W-:-:S07]  /*0310*/  UIADD3.X UR5, UPT, UPT, URZ, UR5, URZ, UP0, !UPT ;  /* 0x00000005ff057290 */ /* 0x000fce00087fe4ff */
[----:B------:R3:W-:Y:S02]  /*0320*/  UTMACCTL.PF [UR6] ;  /* 0x00000000060079b9 */ /* 0x0007e40008040000 */
[----:B------:R3:W-:Y:S02]  /*0330*/  UTMACCTL.PF [UR4] ;  /* 0x00000000040079b9 */ /* 0x0007e40008040000 */
[----:B---3--:R-:W-:Y:S01]  /*0340*/  NOP ;  /* 0x0000000000007918 */ /* 0x008fe20000000000 */
.L_x_5:
[----:B------:R-:W-:Y:S05]  /*0350*/  BSYNC.RECONVERGENT B0 ;  /* 0x0000000000007941 */ /* 0x000fea0003800200 */
.L_x_4:
[----:B------:R-:W-:Y:S04]  /*0360*/  BSSY.RECONVERGENT B0, `(.L_x_6) ;  /* 0x000000a000007945 */ /* 0x000fe80003800200 */
        /* <DEDUP_REMOVED lines=9> */
.L_x_7:
[----:B------:R-:W-:Y:S05]  /*0400*/  BSYNC.RECONVERGENT B0 ;  /* 0x0000000000007941 */ /* 0x000fea0003800200 */
.L_x_6:
[----:B------:R-:W3:Y:S01]  /*0410*/  LDCU.64 UR4, c[0x0][0x888] ;  /* 0x00011100ff0477ac */ /* 0x000ee20008000a00 */
[----:B------:R-:W-:Y:S01]  /*0420*/  ISETP.NE.AND.EX P1, PT, RZ, UR9, PT, P1 ;  /* 0x00000009ff007c0c */ /* 0x000fe2000bf25310 */
[----:B------:R-:W-:Y:S01]  /*0430*/  UPLOP3.LUT UP3, UPT, UPT, UPT, UPT, 0x80, 0x8 ;  /* 0x000000000008789c */ /* 0x000fe20003f6f070 */
[----:B---3--:R-:W-:-:S04]  /*0440*/  ISETP.NE.U32.AND P2, PT, RZ, UR4, PT ;  /* 0x00000004ff007c0c */ /* 0x008fc8000bf45070 */
[----:B------:R-:W-:-:S13]  /*0450*/  ISETP.NE.AND.EX P2, PT, RZ, UR5, PT, P2 ;  /* 0x00000005ff007c0c */ /* 0x000fda000bf45320 */
[----:B------:R-:W-:Y:S05]  /*0460*/  @P2 BRA P1, `(.L_x_8) ;  /* 0x0000000000282947 */ /* 0x000fea0000800000 */
[----:B------:R-:W-:Y:S01]  /*0470*/  UISETP.NE.U32.AND UP0, UPT, UR8, URZ, UPT ;  /* 0x000000ff0800728c */ /* 0x000fe2000bf05070 */
[----:B-----5:R-:W-:Y:S01]  /*0480*/  FSETP.NEU.AND P1, PT, R27, RZ, PT ;  /* 0x000000ff1b00720b */ /* 0x020fe20003f2d000 */
[----:B------:R-:W-:Y:S02]  /*0490*/  UISETP.NE.U32.AND UP2, UPT, UR4, URZ, UPT ;  /* 0x000000ff0400728c */ /* 0x000fe4000bf45070 */
[----:B------:R-:W-:Y:S02]  /*04a0*/  UISETP.NE.AND.EX UP1, UPT, UR9, URZ, UPT, UP0 ;  /* 0x000000ff0900728c */ /* 0x000fe4000bf25300 */
[----:B------:R-:W-:-:S04]  /*04b0*/  UISETP.NE.AND.EX UP0, UPT, UR5, URZ, UPT, UP2 ;  /* 0x000000ff0500728c */ /* 0x000fc8000bf05320 */
[----:B------:R-:W-:-:S04]  /*04c0*/  USEL UR4, URZ, 0xffffffff, UP0 ;  /* 0xffffffffff047887 */ /* 0x000fc80008000000 */
[----:B------:R-:W-:Y:S01]  /*04d0*/  VOTEU.ANY UP0, P1 ;  /* 0x0000000000ff7886 */ /* 0x000fe20000800100 */
[----:B------:R-:W-:-:S04]  /*04e0*/  @!UP1 USEL UR4, URZ, 0xffffffff, UP0 ;  /* 0xffffffffff049887 */ /* 0x000fc80008000000 */
[----:B------:R-:W-:-:S04]  /*04f0*/  ULOP3.LUT UR4, UR4, 0x1, URZ, 0xc0, !UPT ;  /* 0x0000000104047892 */ /* 0x000fc8000f8ec0ff */
[----:B------:R-:W-:-:S11]  /*0500*/  UISETP.NE.U32.AND UP3, UPT, UR4, 0x1, UPT ;  /* 0x000000010400788c */ /* 0x000fd6000bf65070 */
.L_x_8:
[----:B------:R-:W3:Y:S01]  /*0510*/  SHFL.IDX PT, R0, R56, RZ, 0x1f ;  /* 0x00001fff38007589 */ /* 0x000ee200000e0000 */
[----:B------:R-:W-:-:S04]  /*0520*/  UISETP.NE.AND UP0, UPT, UR25, 0x2, UPT ;  /* 0x000000021900788c */ /* 0x000fc8000bf05270 */
[----:B------:R-:W-:Y:S02]  /*0530*/  UISETP.EQ.AND UP1, UPT, UR48, URZ, !UP0 ;  /* 0x000000ff3000728c */ /* 0x000fe4000c722270 */
[----:B------:R-:W-:-:S04]  /*0540*/  USEL UR46, URZ, 0x1, UP0 ;  /* 0x00000001ff2e7887 */ /* 0x000fc80008000000 */
[----:B------:R-:W-:Y:S02]  /*0550*/  PLOP3.LUT P3, PT, P0, PT, UP1, 0x80, 0x8 ;  /* 0x000000000008781c */ /* 0x000fe4000076f018 */
[----:B---3--:R-:W-:-:S13]  /*0560*/  ISETP.NE.AND P1, PT, R0, RZ, PT ;  /* 0x000000ff0000720c */ /* 0x008fda0003f25270 */
[----:B------:R-:W-:Y:S05]  /*0570*/  @P1 BRA `(.L_x_9) ;  /* 0x0000000000a01947 */ /* 0x000fea0003800000 */
[----:B------:R-:W-:Y:S01]  /*0580*/  ELECT P1, URZ, PT ;  /* 0x0000000000ff782f */ /* 0x000fe20003820000 */
[----:B------:R-:W-:-:S12]  /*0590*/  BSSY.RECONVERGENT B0, `(.L_x_9) ;  /* 0x0000026000007945 */ /* 0x000fd80003800200 */
[----:B------:R-:W-:Y:S05]  /*05a0*/  @!P1 BRA `(.L_x_10) ;  /* 0x0000000000909947 */ /* 0x000fea0003800000 */
[----:B------:R-:W-:Y:S01]  /*05b0*/  UMOV UR4, 0x400 ;  /* 0x0000040000047882 */ /* 0x000fe20000000000 */
[----:B------:R-:W-:Y:S01]  /*05c0*/  UMOV UR8, 0x1 ;  /* 0x0000000100087882 */ /* 0x000fe20000000000 */
[----:B------:R-:W-:Y:S01]  /*05d0*/  UMOV UR6, 0x5 ;  /* 0x0000000500067882 */ /* 0x000fe20000000000 */
[----:B------:R-:W-:Y:S02]  /*05e0*/  ULEA UR4, UR47, UR4, 0x18 ;  /* 0x000000042f047291 */ /* 0x000fe4000f8ec0ff */
[----:B------:R-:W-:-:S04]  /*05f0*/  UIADD3 UR8, UPT, UPT, -UR8, 0x100000, URZ ;  /* 0x0010000008087890 */ /* 0x000fc8000fffe1ff */
[----:B------:R-:W-:Y:S02]  /*0600*/  USHF.L.U32 UR9, UR8, 0xb, URZ ;  /* 0x0000000b08097899 */ /* 0x000fe400080006ff */
[----:B------:R-:W-:Y:S02]  /*0610*/  USHF.L.U32 UR8, UR8, 0x1, URZ ;  /* 0x0000000108087899 */ /* 0x000fe400080006ff */
[----:B------:R-:W-:-:S04]  /*0620*/  UIADD3 UR6, UPT, UPT, -UR6, 0x100000, URZ ;  /* 0x0010000006067890 */ /* 0x000fc8000fffe1ff */
[----:B------:R-:W-:Y:S02]  /*0630*/  USHF.L.U32 UR7, UR6, 0xb, URZ ;  /* 0x0000000b06077899 */ /* 0x000fe400080006ff */
[----:B------:R-:W-:Y:S01]  /*0640*/  USHF.L.U32 UR6, UR6, 0x1, URZ ;  /* 0x0000000106067899 */ /* 0x000fe200080006ff */
[----:B------:R-:W3:Y:S03]  /*0650*/  FENCE.VIEW.ASYNC.S ;  /* 0x00000000000073c6 */ /* 0x000ee60000000000 */
[----:B---3--:R3:W4:Y:S08]  /*0660*/  SYNCS.EXCH.64 URZ, [UR4], UR8 ;  /* 0x0000000804ff75b2 */ /* 0x0087300008000100 */
[----:B------:R3:W1:Y:S01]  /*0670*/  SYNCS.EXCH.64 URZ, [UR4+0x60], UR6 ;  /* 0x0000600604ff75b2 */ /* 0x0006620008000100 */
        /* <DEDUP_REMOVED lines=21> */
[----:B------:R3:W1:Y:S02]  /*07d0*/  SYNCS.EXCH.64 URZ, [UR4+0xb8], UR6 ;  /* 0x0000b80604ff75b2 */ /* 0x0006640008000100 */
[----:B---34-:R-:W-:Y:S01]  /*07e0*/  NOP ;  /* 0x0000000000007918 */ /* 0x018fe20000000000 */
.L_x_10:
[----:B------:R-:W-:Y:S05]  /*07f0*/  BSYNC.RECONVERGENT B0 ;  /* 0x0000000000007941 */ /* 0x000fea0003800200 */
.L_x_9:
[----:B------:R-:W3:Y:S01]  /*0800*/  SHFL.IDX PT, R0, R56, RZ, 0x1f ;  /* 0x00001fff38007589 */ /* 0x000ee200000e0000 */
[----:B------:R-:W-:Y:S01]  /*0810*/  NOP ;  /* 0x0000000000007918 */ /* 0x000fe20000000000 */
[----:B---3--:R-:W-:-:S13]  /*0820*/  ISETP.NE.AND P1, PT, R0, 0x1, PT ;  /* 0x000000010000780c */ /* 0x008fda0003f25270 */
[----:B------:R-:W-:Y:S05]  /*0830*/  @P1 BRA `(.L_x_11) ;  /* 0x0000000000541947 */ /* 0x000fea0003800000 */
        /* <DEDUP_REMOVED lines=10> */
[----:B------:R-:W-:Y:S01]  /*08e0*/  ELECT P1, URZ, PT ;  /* 0x0000000000ff782f */ /* 0x000fe20003820000 */
[----:B------:R-:W3:Y:S02]  /*08f0*/  FENCE.VIEW.ASYNC.S ;  /* 0x00000000000073c6 */ /* 0x000ee40000000000 */
[----:B---3--:R3:W4:Y:S08]  /*0900*/  SYNCS.EXCH.64 URZ, [UR4+0xc0], UR8 ;  /* 0x0000c00804ff75b2 */ /* 0x0087300008000100 */
[----:B------:R3:W1:Y:S01]  /*0910*/  SYNCS.EXCH.64 URZ, [UR4+0xe0], UR6 ;  /* 0x0000e00604ff75b2 */ /* 0x0006620008000100 */
[----:B------:R3:W1:Y:S01]  /*0920*/  SYNCS.EXCH.64 URZ, [UR4+0xc8], UR8 ;  /* 0x0000c80804ff75b2 */ /* 0x0006620008000100 */
[----:B------:R3:W1:Y:S01]  /*0930*/  SYNCS.EXCH.64 URZ, [UR4+0xe8], UR6 ;  /* 0x0000e80604ff75b2 */ /* 0x0006620008000100 */
[----:B------:R3:W1:Y:S01]  /*0940*/  SYNCS.EXCH.64 URZ, [UR4+0xd0], UR8 ;  /* 0x0000d00804ff75b2 */ /* 0x0006620008000100 */
[----:B------:R3:W1:Y:S01]  /*0950*/  SYNCS.EXCH.64 URZ, [UR4+0xf0], UR6 ;  /* 0x0000f00604ff75b2 */ /* 0x0006620008000100 */
[----:B------:R3:W1:Y:S01]  /*0960*/  SYNCS.EXCH.64 URZ, [UR4+0xd8], UR8 ;  /* 0x0000d80804ff75b2 */ /* 0x0006620008000100 */
[----:B------:R3:W1:Y:S01]  /*0970*/  SYNCS.EXCH.64 URZ, [UR4+0xf8], UR6 ;  /* 0x0000f80604ff75b2 */ /* 0x0006620008000100 */
[----:B------:R-:W-:Y:S01]  /*0980*/  NOP ;  /* 0x0000000000007918 */ /* 0x000fe20000000000 */
.L_x_11:
[----:B------:R-:W2:Y:S01]  /*0990*/  SHFL.IDX PT, R0, R56, RZ, 0x1f ;  /* 0x00001fff38007589 */ /* 0x000ea200000e0000 */
[----:B------:R-:W-:Y:S01]  /*09a0*/  NOP ;  /* 0x0000000000007918 */ /* 0x000fe20000000000 */
[----:B--2---:R-:W-:-:S13]  /*09b0*/  ISETP.NE.AND P1, PT, R0, 0x3, PT ;  /* 0x000000030000780c */ /* 0x004fda0003f25270 */
[----:B------:R-:W-:Y:S05]  /*09c0*/  @P1 BRA `(.L_x_12) ;  /* 0x00000000002c1947 */ /* 0x000fea0003800000 */
[----:B---3--:R-:W-:Y:S01]  /*09d0*/  UMOV UR6, 0x400 ;  /* 0x0000040000067882 */ /* 0x008fe20000000000 */
[----:B------:R-:W-:Y:S01]  /*09e0*/  UMOV UR4, 0x20 ;  /* 0x0000002000047882 */ /* 0x000fe20000000000 */
[----:B------:R-:W-:Y:S02]  /*09f0*/  ULEA UR6, UR47, UR6, 0x18 ;  /* 0x000000062f067291 */ /* 0x000fe4000f8ec0ff */
[----:B------:R-:W-:-:S04]  /*0a00*/  UIADD3 UR4, UPT, UPT, -UR4, 0x100000, URZ ;  /* 0x0010000004047890 */ /* 0x000fc8000fffe1ff */
[----:B------:R-:W-:Y:S02]  /*0a10*/  USHF.L.U32 UR5, UR4, 0xb, URZ ;  /* 0x0000000b04057899 */ /* 0x000fe400080006ff */
[----:B------:R-:W-:Y:S01]  /*0a20*/  USHF.L.U32 UR4, UR4, 0x1, URZ ;  /* 0x0000000104047899 */ /* 0x000fe200080006ff */
[----:B------:R-:W-:Y:S01]  /*0a30*/  ELECT P1, URZ, PT ;  /* 0x0000000000ff782f */ /* 0x000fe20003820000 */
[----:B------:R-:W2:Y:S10]  /*0a40*/  FENCE.VIEW.ASYNC.S ;  /* 0x00000000000073c6 */ /* 0x000eb40000000000 */
[----:B--2---:R2:W3:Y:S01]  /*0a50*/  SYNCS.EXCH.64 URZ, [UR6+0x100], UR4 ;  /* 0x0001000406ff75b2 */ /* 0x0044e20008000100 */
[----:B------:R2:W1:Y:S01]  /*0a60*/  SYNCS.EXCH.64 URZ, [UR6+0x108], UR4 ;  /* 0x0001080406ff75b2 */ /* 0x0004620008000100 */
[----:B------:R-:W-:Y:S01]  /*0a70*/  NOP ;  /* 0x0000000000007918 */ /* 0x000fe20000000000 */
.L_x_12:
[----:B------:R-:W4:Y:S01]  /*0a80*/  SHFL.IDX PT, R0, R56, RZ, 0x1f ;  /* 0x00001fff38007589 */ /* 0x000f2200000e0000 */
[----:B------:R-:W-:Y:S01]  /*0a90*/  NOP ;  /* 0x0000000000007918 */ /* 0x000fe20000000000 */
[----:B----4-:R-:W-:-:S13]  /*0aa0*/  ISETP.NE.AND P1, PT, R0, 0x4, PT ;  /* 0x000000040000780c */ /* 0x010fda0003f25270 */
[----:B------:R-:W-:Y:S05]  /*0ab0*/  @P1 BRA `(.L_x_13) ;  /* 0x0000000000481947 */ /* 0x000fea0003800000 */
[----:B--23--:R-:W-:Y:S01]  /*0ac0*/  UMOV UR4, 0xe20 ;  /* 0x00000e2000047882 */ /* 0x00cfe20000000000 */
[----:B------:R-:W-:Y:S01]  /*0ad0*/  UMOV UR6, 0x400 ;  /* 0x0000040000067882 */ /* 0x000fe20000000000 */
[----:B------:R-:W-:Y:S01]  /*0ae0*/  USEL UR4, UR4, 0xc20, UP3 ;  /* 0x00000c2004047887 */ /* 0x000fe20009800000 */
        /* <DEDUP_REMOVED lines=9> */
[----:B------:R-:W2:Y:S02]  /*0b80*/  FENCE.VIEW.ASYNC.S ;  /* 0x00000000000073c6 */ /* 0x000ea40000000000 */
[----:B--2---:R4:W2:Y:S08]  /*0b90*/  SYNCS.EXCH.64 URZ, [UR6+0x110], UR8 ;  /* 0x0001100806ff75b2 */ /* 0x0048b00008000100 */
[----:B------:R4:W3:Y:S01]  /*0ba0*/  SYNCS.EXCH.64 URZ, [UR6+0x120], UR4 ;  /* 0x0001200406ff75b2 */ /* 0x0008e20008000100 */
[----:B------:R4:W1:Y:S01]  /*0bb0*/  SYNCS.EXCH.64 URZ, [UR6+0x118], UR8 ;  /* 0x0001180806ff75b2 */ /* 0x0008620008000100 */
[----:B------:R4:W1:Y:S02]  /*0bc0*/  SYNCS.EXCH.64 URZ, [UR6+0x128], UR4 ;  /* 0x0001280406ff75b2 */ /* 0x0008640008000100 */
[----:B----4-:R-:W-:Y:S01]  /*0bd0*/  NOP ;  /* 0x0000000000007918 */ /* 0x010fe20000000000 */
.L_x_13:
[----:B------:R-:W4:Y:S01]  /*0be0*/  SHFL.IDX PT, R0, R56, RZ, 0x1f ;  /* 0x00001fff38007589 */ /* 0x000f2200000e0000 */
[----:B------:R-:W-:Y:S01]  /*0bf0*/  NOP ;  /* 0x0000000000007918 */ /* 0x000fe20000000000 */
[----:B----4-:R-:W-:-:S13]  /*0c00*/  ISETP.NE.AND P1, PT, R0, 0x5, PT ;  /* 0x000000050000780c */ /* 0x010fda0003f25270 */
[----:B------:R-:W-:Y:S05]  /*0c10*/  @P1 BRA `(.L_x_14) ;  /* 0x0000000000541947 */ /* 0x000fea0003800000 */
[----:B--23--:R-:W-:Y:S01]  /*0c20*/  UMOV UR4, 0x400 ;  /* 0x0000040000047882 */ /* 0x00cfe20000000000 */
        /* <DEDUP_REMOVED lines=14> */
[----:B------:R4:W1:Y:S01]  /*0d10*/  SYNCS.EXCH.64 URZ, [UR4+0x158], UR8 ;  /* 0x0001580804ff75b2 */ /* 0x0008620008000100 */
[----:B------:R4:W1:Y:S01]  /*0d20*/  SYNCS.EXCH.64 URZ, [UR4+0x140], UR6 ;  /* 0x0001400604ff75b2 */ /* 0x0008620008000100 */
[----:B------:R4:W1:Y:S01]  /*0d30*/  SYNCS.EXCH.64 URZ, [UR4+0x160], UR8 ;  /* 0x0001600804ff75b2 */ /* 0x0008620008000100 */
[----:B------:R4:W1:Y:S01]  /*0d40*/  SYNCS.EXCH.64 URZ, [UR4+0x148], UR6 ;  /* 0x0001480604ff75b2 */ /* 0x0008620008000100 */
[----:B------:R4:W1:Y:S02]  /*0d50*/  SYNCS.EXCH.64 URZ, [UR4+0x168], UR8 ;  /* 0x0001680804ff75b2 */ /* 0x0008640008000100 */
[----:B----4-:R-:W-:Y:S01]  /*0d60*/  NOP ;  /* 0x0000000000007918 */ /* 0x010fe20000000000 */
.L_x_14:
[----:B------:R-:W4:Y:S01]  /*0d70*/  SHFL.IDX PT, R0, R56, RZ, 0x1f ;  /* 0x00001fff38007589 */ /* 0x000f2200000e0000 */
[----:B------:R-:W-:Y:S01]  /*0d80*/  ISETP.NE.OR P0, PT, RZ, UR25, !P0 ;  /* 0x00000019ff007c0c */ /* 0x000fe2000c705670 */
[----:B------:R-:W-:Y:S01]  /*0d90*/  NOP ;  /* 0x0000000000007918 */ /* 0x000fe20000000000 */
[----:B----4-:R-:W-:-:S13]  /*0da0*/  ISETP.NE.AND P1, PT, R0, 0x3, PT ;  /* 0x000000030000780c */ /* 0x010fda0003f25270 */
[----:B------:R-:W-:Y:S05]  /*0db0*/  @P1 BRA `(.L_x_15) ;  /* 0x0000000000341947 */ /* 0x000fea0003800000 */
[----:B--23--:R-:W-:Y:S01]  /*0dc0*/  UMOV UR4, 0x400 ;  /* 0x0000040000047882 */ /* 0x00cfe20000000000 */
[----:B------:R-:W-:Y:S01]  /*0dd0*/  UMOV UR6, 0x20 ;  /* 0x0000002000067882 */ /* 0x000fe20000000000 */
[----:B------:R-:W-:Y:S02]  /*0de0*/  ULEA UR4, UR47, UR4, 0x18 ;  /* 0x000000042f047291 */ /* 0x000fe4000f8ec0ff */
[----:B------:R-:W-:-:S04]  /*0df0*/  UIADD3 UR6, UPT, UPT, -UR6, 0x100000, URZ ;  /* 0x0010000006067890 */ /* 0x000fc8000fffe1ff */
[----:B------:R-:W-:Y:S02]  /*0e00*/  USHF.L.U32 UR7, UR6, 0xb, URZ ;  /* 0x0000000b06077899 */ /* 0x000fe400080006ff */
[----:B------:R-:W-:Y:S01]  /*0e10*/  USHF.L.U32 UR6, UR6, 0x1, URZ ;  /* 0x0000000106067899 */ /* 0x000fe200080006ff */
[----:B------:R-:W-:Y:S01]  /*0e20*/  ELECT P1, URZ, PT ;  /* 0x0000000000ff782f */ /* 0x000fe20003820000 */
[----:B------:R-:W2:Y:S10]  /*0e30*/  FENCE.VIEW.ASYNC.S ;  /* 0x00000000000073c6 */ /* 0x000eb40000000000 */
[----:B--2---:R4:W2:Y:S01]  /*0e40*/  SYNCS.EXCH.64 URZ, [UR4+0x170], UR6 ;  /* 0x0001700604ff75b2 */ /* 0x0048a20008000100 */
[----:B------:R4:W3:Y:S01]  /*0e50*/  SYNCS.EXCH.64 URZ, [UR4+0x180], UR6 ;  /* 0x0001800604ff75b2 */ /* 0x0008e20008000100 */
[----:B------:R4:W1:Y:S01]  /*0e60*/  SYNCS.EXCH.64 URZ, [UR4+0x178], UR6 ;  /* 0x0001780604ff75b2 */ /* 0x0008620008000100 */
[----:B------:R4:W1:Y:S02]  /*0e70*/  SYNCS.EXCH.64 URZ, [UR4+0x188], UR6 ;  /* 0x0001880604ff75b2 */ /* 0x0008640008000100 */
[----:B----4-:R-:W-:Y:S01]  /*0e80*/  NOP ;  /* 0x0000000000007918 */ /* 0x010fe20000000000 */
.L_x_15:
[----:B------:R-:W-:Y:S01]  /*0e90*/  VOTEU.ALL UP0, P0 ;  /* 0x0000000000ff7886 */ /* 0x000fe20000000000 */
[----:B--23--:R-:W-:Y:S01]  /*0ea0*/  UMOV UR4, 0x20 ;  /* 0x0000002000047882 */ /* 0x00cfe20000000000 */
[----:B------:R-:W2:Y:S01]  /*0eb0*/  LDCU UR34, c[0x0][0x36c] ;  /* 0x00006d80ff2277ac */ /* 0x000ea20008000800 */
[----:B------:R-:W-:Y:S01]  /*0ec0*/  NOP ;  /* 0x0000000000007918 */ /* 0x000fe20000000000 */
[----:B------:R-:W-:Y:S01]  /*0ed0*/  LOP3.LUT R0, R68, 0x1f, RZ, 0xc0, !PT ;  /* 0x0000001f44007812 */ /* 0x000fe200078ec0ff */
[----:B------:R-:W-:Y:S01]  /*0ee0*/  @!UP0 UMOV UR6, 0x400 ;  /* 0x0000040000068882 */ /* 0x000fe20000000000 */
[----:B------:R-:W-:-:S04]  /*0ef0*/  @!UP0 UIADD3 UR4, UPT, UPT, -UR4, 0x100000, URZ ;  /* 0x0010000004048890 */ /* 0x000fc8000fffe1ff */
[----:B------:R-:W-:Y:S02]  /*0f00*/  @!UP0 USHF.L.U32 UR5, UR4, 0xb, URZ ;  /* 0x0000000b04058899 */ /* 0x000fe400080006ff */
[----:B------:R-:W-:Y:S02]  /*0f10*/  @!UP0 USHF.L.U32 UR4, UR4, 0x1, URZ ;  /* 0x0000000104048899 */ /* 0x000fe400080006ff */
[----:B------:R-:W-:Y:S01]  /*0f20*/  @!UP0 ULEA UR6, UR47, UR6, 0x18 ;  /* 0x000000062f068291 */ /* 0x000fe2000f8ec0ff */
[----:B------:R-:W-:Y:S01]  /*0f30*/  VOTEU.ALL UP0, P0 ;  /* 0x0000000000ff7886 */ /* 0x000fe20000000000 */
[----:B------:R-:W-:Y:S02]  /*0f40*/  UISETP.NE.AND UP4, UPT, UR25, URZ, UPT ;  /* 0x000000ff1900728c */ /* 0x000fe4000bf85270 */
[----:B--2---:R-:W-:Y:S01]  /*0f50*/  UISETP.EQ.U32.AND UP1, UPT, UR34, 0x1, UPT ;  /* 0x000000012200788c */ /* 0x004fe2000bf22070 */
[----:B------:R-:W2:Y:S07]  /*0f60*/  FENCE.VIEW.ASYNC.S ;  /* 0x00000000000073c6 */ /* 0x000eae0000000000 */
[----:B--2---:R2:W3:Y:S01]  /*0f70*/  @!UP0 SYNCS.EXCH.64 URZ, [UR6+0x190], UR4 ;  /* 0x0001900406ff85b2 */ /* 0x0044e20008000100 */
[----:B------:R-:W-:Y:S05]  /*0f80*/  BRA.U !UP1, `(.L_x_16) ;  /* 0x0000000109087547 */ /* 0x000fea000b800000 */
[----:B-1-3--:R-:W-:Y:S01]  /*0f90*/  UCGABAR_ARV ;  /* 0x00000000000079c7 */ /* 0x00afe20008000000 */
[----:B------:R-:W-:Y:S05]  /*0fa0*/  BRA `(.L_x_17) ;  /* 0x0000000000047947 */ /* 0x000fea0003800000 */
.L_x_16:
[----:B-1-3--:R-:W-:Y:S01]  /*0fb0*/  NOP ;  /* 0x0000000000007918 */ /* 0x00afe20000000000 */
.L_x_17:
[----:B------:R-:W1:Y:S01]  /*0fc0*/  S2UR UR8, SR_CTAID.Y ;  /* 0x00000000000879c3 */ /* 0x000e620000002600 */
[----:B------:R-:W-:-:S05]  /*0fd0*/  CS2R.32 R57, SR_CgaSize ;  /* 0x0000000000397805 */ /* 0x000fca0000008a00 */
[----:B------:R-:W-:-:S05]  /*0fe0*/  IMAD R57, R57, -0xa0, RZ ;  /* 0xffffff6039397824 */ /* 0x000fca00078e02ff */
[----:B------:R-:W-:-:S14]  /*0ff0*/  R2UR UR9, R57 ;  /* 0x00000000390972ca */ /* 0x000fdc00000e0000 */
[----:B------:R-:W3:Y:S01]  /*1000*/  LDCU UR9, c[0x0][UR9+0x2b4] ;  /* 0x00005680090977ac */ /* 0x000ee20008000800 */
[----:B------:R-:W-:-:S05]  /*1010*/  CS2R.32 R57, SR_CgaSize ;  /* 0x0000000000397805 */ /* 0x000fca0000008a00 */
[----:B------:R-:W-:-:S05]  /*1020*/  IMAD R57, R57, -0xa0, RZ ;  /* 0xffffff6039397824 */ /* 0x000fca00078e02ff */
[----:B------:R-:W-:-:S14]  /*1030*/  R2UR UR10, R57 ;  /* 0x00000000390a72ca */ /* 0x000fdc00000e0000 */
[----:B------:R-:W4:Y:S01]  /*1040*/  LDCU UR10, c[0x0][UR10+0x2b0] ;  /* 0x000056000a0a77ac */ /* 0x000f220008000800 */
[----:B------:R-:W4:Y:S01]  /*1050*/  S2UR UR31, SR_CTAID.X ;  /* 0x00000000001f79c3 */ /* 0x000f220000002500 */
[----:B--2---:R-:W-:Y:S02]  /*1060*/  USHF.R.U32.HI UR4, URZ, 0x2, UR47 ;  /* 0x00000002ff047899 */ /* 0x004fe4000801162f */
[----:B------:R-:W-:Y:S02]  /*1070*/  USHF.R.U32.HI UR7, URZ, 0x1, UR47 ;  /* 0x00000001ff077899 */ /* 0x000fe4000801162f */
[----:B------:R-:W-:Y:S02]  /*1080*/  ULOP3.LUT UR44, UR4, 0x3, URZ, 0xc0, !UPT ;  /* 0x00000003042c7892 */ /* 0x000fe4000f8ec0ff */
[----:B------:R-:W-:Y:S01]  /*1090*/  ULOP3.LUT UR5, UR48, 0xc, UR47, 0xf8, !UPT ;  /* 0x0000000c30057892 */ /* 0x000fe2000f8ef82f */
[----:B------:R-:W2:Y:S01]  /*10a0*/  S2UR UR36, SR_CTAID.Z ;  /* 0x00000000002479c3 */ /* 0x000ea20000002700 */
[----:B------:R-:W-:-:S05]  /*10b0*/  CS2R.32 R57, SR_CgaSize ;  /* 0x0000000000397805 */ /* 0x000fca0000008a00 */
[----:B------:R-:W-:-:S05]  /*10c0*/  IMAD R57, R57, -0xa0, RZ ;  /* 0xffffff6039397824 */ /* 0x000fca00078e02ff */
[----:B------:R-:W-:-:S14]  /*10d0*/  R2UR UR63, R57 ;  /* 0x00000000393f72ca */ /* 0x000fdc00000e0000 */
[----:B------:R-:W2:Y:S01]  /*10e0*/  LDCU UR63, c[0x0][UR63+0x2a0] ;  /* 0x000054003f3f77ac */ /* 0x000ea20008000800 */
[----:B------:R-:W2:Y:S01]  /*10f0*/  LDCU UR29, c[0x0][0xb24] ;  /* 0x00016480ff1d77ac */ /* 0x000ea20008000800 */
[----:B-1----:R-:W-:Y:S01]  /*1100*/  I2FP.F32.U32 R2, UR8 ;  /* 0x0000000800027c45 */ /* 0x002fe20008201000 */
[----:B------:R-:W-:Y:S02]  /*1110*/  ULOP3.LUT UR32, UR7, 0x1, URZ, 0xc0, !UPT ;  /* 0x0000000107207892 */ /* 0x000fe4000f8ec0ff */
[----:B------:R-:W-:Y:S02]  /*1120*/  UISETP.GT.U32.AND UP0, UPT, UR5, 0xffff, UPT ;  /* 0x0000ffff0500788c */ /* 0x000fe4000bf04070 */
[----:B---3--:R-:W-:Y:S01]  /*1130*/  FMUL R2, R2, UR9 ;  /* 0x0000000902027c20 */ /* 0x008fe20008400000 */
[----:B------:R-:W-:Y:S01]  /*1140*/  ULOP3.LUT UR6, UR47, 0x3, URZ, 0xc0, !UPT ;  /* 0x000000032f067892 */ /* 0x000fe2000f8ec0ff */
[----:B----4-:R-:W-:Y:S01]  /*1150*/  I2FP.F32.U32 R3, UR31 ;  /* 0x0000001f00037c45 */ /* 0x010fe20008201000 */
[----:B------:R-:W-:-:S03]  /*1160*/  USEL UR5, UR5, 0xffff, !UP0 ;  /* 0x0000ffff05057887 */ /* 0x000fc6000c000000 */
[----:B------:R-:W1:Y:S01]  /*1170*/  F2I.U32.TRUNC.NTZ R2, R2 ;  /* 0x0000000200027305 */ /* 0x000e62000020f000 */
[----:B------:R-:W-:Y:S01]  /*1180*/  UISETP.GT.U32.AND UP1, UPT, UR6, 0xffff, UPT ;  /* 0x0000ffff0600788c */ /* 0x000fe2000bf24070 */
[----:B------:R-:W-:Y:S01]  /*1190*/  FMUL R3, R3, UR10 ;  /* 0x0000000a03037c20 */ /* 0x000fe20008400000 */
[----:B------:R-:W-:-:S05]  /*11a0*/  CS2R.32 R57, SR_CgaSize ;  /* 0x0000000000397805 */ /* 0x000fca0000008a00 */
[----:B------:R-:W-:-:S05]  /*11b0*/  IMAD R57, R57, -0xa0, RZ ;  /* 0xffffff6039397824 */ /* 0x000fca00078e02ff */
[----:B------:R-:W-:-:S14]  /*11c0*/  R2UR UR10, R57 ;  /* 0x00000000390a72ca */ /* 0x000fdc00000e0000 */
[----:B------:R-:W3:Y:S01]  /*11d0*/  LDCU UR10, c[0x0][UR10+0x2a4] ;  /* 0x000054800a0a77ac */ /* 0x000ee20008000800 */
[----:B------:R-:W-:Y:S01]  /*11e0*/  ULOP3.LUT UR5, UR5, 0xffff, URZ, 0xc0, !UPT ;  /* 0x0000ffff05057892 */ /* 0x000fe2000f8ec0ff */
[----:B------:R-:W4:Y:S01]  /*11f0*/  F2I.U32.TRUNC.NTZ R3, R3 ;  /* 0x0000000300037305 */ /* 0x000f22000020f000 */
[----:B------:R-:W-:Y:S01]  /*1200*/  USEL UR6, UR6, 0xffff, !UP1 ;  /* 0x0000ffff06067887 */ /* 0x000fe2000c800000 */
[----:B------:R-:W-:Y:S01]  /*1210*/  UMOV UR21, 0x5 ;  /* 0x0000000500157882 */ /* 0x000fe20000000000 */
[----:B------:R-:W-:Y:S02]  /*1220*/  USHF.L.U32 UR27, UR47, 0x7, URZ ;  /* 0x000000072f1b7899 */ /* 0x000fe400080006ff */
[----:B------:R-:W-:Y:S01]  /*1230*/  USHF.L.U32 UR21, UR21, UR5, URZ ;  /* 0x0000000515157299 */ /* 0x000fe200080006ff */
[----:B-1----:R-:W-:Y:S01]  /*1240*/  R2UR UR4, R2 ;  /* 0x00000000020472ca */ /* 0x002fe200000e0000 */
[----:B------:R-:W-:Y:S01]  /*1250*/  USHF.L.U32 UR26, UR47, 0x9, URZ ;  /* 0x000000092f1a7899 */ /* 0x000fe200080006ff */
[----:B------:R-:W-:Y:S01]  /*1260*/  PRMT R2, RZ, 0x7610, R2 ;  /* 0x00007610ff027816 */ /* 0x000fe20000000002 */
[----:B------:R-:W-:Y:S01]  /*1270*/  ULOP3.LUT UR6, UR6, 0xffff, URZ, 0xc0, !UPT ;  /* 0x0000ffff06067892 */ /* 0x000fe2000f8ec0ff */
[----:B------:R-:W-:Y:S01]  /*1280*/  UMOV UR24, 0x1111 ;  /* 0x0000111100187882 */ /* 0x000fe20000000000 */
[----:B------:R-:W1:Y:S01]  /*1290*/  LDCU UR45, c[0x0][0xb24] ;  /* 0x00016480ff2d77ac */ /* 0x000e620008000800 */
[----:B----4-:R-:W-:-:S02]  /*12a0*/  R2UR UR7, R3 ;  /* 0x00000000030772ca */ /* 0x010fc400000e0000 */
[----:B------:R-:W-:Y:S01]  /*12b0*/  PRMT R3, RZ, 0x7610, R3 ;  /* 0x00007610ff037816 */ /* 0x000fe20000000003 */
[----:B------:R-:W4:Y:S04]  /*12c0*/  LDCU UR33, c[0x0][0xb30] ;  /* 0x00016600ff2177ac */ /* 0x000f280008000800 */
[----:B------:R-:W-:Y:S02]  /*12d0*/  UIADD3 UR4, UPT, UPT, -UR4, URZ, URZ ;  /* 0x000000ff04047290 */ /* 0x000fe4000fffe1ff */
[----:B------:R-:W-:Y:S02]  /*12e0*/  UISETP.NE.AND UP5, UPT, UR25, 0x2, UPT ;  /* 0x000000021900788c */ /* 0x000fe4000bfa5270 */
[----:B---3--:R-:W-:Y:S02]  /*12f0*/  UIMAD UR4, UR10, UR4, UR8 ;  /* 0x000000040a0472a4 */ /* 0x008fe4000f8e0208 */
[----:B------:R-:W-:-:S02]  /*1300*/  UIADD3 UR5, UPT, UPT, -UR7, URZ, URZ ;  /* 0x000000ff07057290 */ /* 0x000fc4000fffe1ff */
[----:B------:R-:W-:Y:S02]  /*1310*/  ULOP3.LUT UR27, UR27, 0x600, URZ, 0xc0, !UPT ;  /* 0x000006001b1b7892 */ /* 0x000fe4000f8ec0ff */
[----:B------:R-:W-:Y:S01]  /*1320*/  IMAD.U32 R57, RZ, RZ, UR4 ;  /* 0x00000004ff397e24 */ /* 0x000fe2000f8e00ff */
[----:B------:R-:W-:Y:S02]  /*1330*/  ULOP3.LUT UR26, UR26, 0x400, URZ, 0xc0, !UPT ;  /* 0x000004001a1a7892 */ /* 0x000fe4000f8ec0ff */
[----:B--2---:R-:W-:Y:S01]  /*1340*/  UISETP.GE.AND UP6, UPT, UR29, 0x1, UPT ;  /* 0x000000011d00788c */ /* 0x004fe2000bfc6270 */
[----:B------:R-:W-:Y:S01]  /*1350*/  UMOV UR28, UR8 ;  /* 0x00000008001c7c82 */ /* 0x000fe20008000000 */
[----:B------:R-:W-:Y:S01]  /*1360*/  UMOV UR20, UR31 ;  /* 0x0000001f00147c82 */ /* 0x000fe20008000000 */
[----:B------:R-:W-:Y:S02]  /*1370*/  USHF.L.U32 UR24, UR24, UR6, URZ ;  /* 0x0000000618187299 */ /* 0x000fe400080006ff */
[----:B------:R-:W-:Y:S01]  /*1380*/  UIMAD UR63, UR63, UR5, UR31 ;  /* 0x000000053f3f72a4 */ /* 0x000fe2000f8e021f */
[----:B-1--4-:R-:W-:Y:S11]  /*1390*/  BRA.U UP4, `(.L_x_18) ;  /* 0x0000000104b07547 */ /* 0x012ff6000b800000 */
[----:B------:R-:W-:Y:S01]  /*13a0*/  R2UR UR17, R57 ;  /* 0x00000000391172ca */ /* 0x000fe200000e0000 */
[----:B------:R-:W-:-:S12]  /*13b0*/  ULOP3.LUT UR4, UR63, 0x2, URZ, 0x3c, !UPT ;  /* 0x000000023f047892 */ /* 0x000fd8000f8e3cff */
[----:B------:R-:W-:Y:S02]  /*13c0*/  UISETP.NE.AND UP0, UPT, UR17, URZ, UPT ;  /* 0x000000ff1100728c */ /* 0x000fe4000bf05270 */
[----:B------:R-:W-:Y:S02]  /*13d0*/  UISETP.NE.AND UP2, UPT, UR17, 0x1, UPT ;  /* 0x000000011100788c */ /* 0x000fe4000bf45270 */
[----:B------:R-:W-:Y:S02]  /*13e0*/  UISETP.GT.U32.AND UP1, UPT, UR63, 0x1, UP0 ;  /* 0x000000013f00788c */ /* 0x000fe40008724070 */
[----:B------:R-:W-:Y:S02]  /*13f0*/  UISETP.GT.U32.AND UP0, UPT, UR4, 0x1, UP0 ;  /* 0x000000010400788c */ /* 0x000fe40008704070 */
[----:B------:R-:W-:Y:S02]  /*1400*/  USEL UR7, URZ, 0x1, UP1 ;  /* 0x00000001ff077887 */ /* 0x000fe40008800000 */
[----:B------:R-:W-:-:S02]  /*1410*/  USEL UR8, URZ, 0x2, UP1 ;  /* 0x00000002ff087887 */ /* 0x000fc40008800000 */
[----:B------:R-:W-:Y:S02]  /*1420*/  UISETP.GT.U32.AND UP1, UPT, UR63, 0x1, UP2 ;  /* 0x000000013f00788c */ /* 0x000fe40009724070 */
[----:B------:R-:W-:Y:S02]  /*1430*/  USEL UR12, URZ, 0x4, UP0 ;  /* 0x00000004ff0c7887 */ /* 0x000fe40008000000 */
[----:B------:R-:W-:Y:S02]  /*1440*/  USEL UR15, URZ, 0x8, UP0 ;  /* 0x00000008ff0f7887 */ /* 0x000fe40008000000 */
[----:B------:R-:W-:Y:S02]  /*1450*/  UISETP.GT.U32.AND UP0, UPT, UR4, 0x1, UP2 ;  /* 0x000000010400788c */ /* 0x000fe40009704070 */
[----:B------:R-:W-:Y:S02]  /*1460*/  USEL UR6, URZ, 0x10, UP1 ;  /* 0x00000010ff067887 */ /* 0x000fe40008800000 */
[----:B------:R-:W-:-:S02]  /*1470*/  USEL UR11, URZ, 0x20, UP1 ;  /* 0x00000020ff0b7887 */ /* 0x000fc40008800000 */
[----:B------:R-:W-:Y:S02]  /*1480*/  UISETP.NE.AND UP1, UPT, UR17, 0x2, UPT ;  /* 0x000000021100788c */ /* 0x000fe4000bf25270 */
[----:B------:R-:W-:Y:S02]  /*1490*/  USEL UR14, URZ, 0x40, UP0 ;  /* 0x00000040ff0e7887 */ /* 0x000fe40008000000 */
[----:B------:R-:W-:Y:S02]  /*14a0*/  USEL UR16, URZ, 0x80, UP0 ;  /* 0x00000080ff107887 */ /* 0x000fe40008000000 */
[----:B------:R-:W-:Y:S02]  /*14b0*/  UISETP.GT.U32.AND UP0, UPT, UR63, 0x1, UP1 ;  /* 0x000000013f00788c */ /* 0x000fe40008f04070 */
[----:B------:R-:W-:Y:S02]  /*14c0*/  UISETP.NE.AND UP2, UPT, UR17, 0x3, UPT ;  /* 0x000000031100788c */ /* 0x000fe4000bf45270 */
[----:B------:R-:W-:-:S02]  /*14d0*/  USEL UR5, URZ, 0x100, UP0 ;  /* 0x00000100ff057887 */ /* 0x000fc40008000000 */
[----:B------:R-:W-:Y:S02]  /*14e0*/  USEL UR10, URZ, 0x200, UP0 ;  /* 0x00000200ff0a7887 */ /* 0x000fe40008000000 */
[----:B------:R-:W-:Y:S02]  /*14f0*/  UISETP.GT.U32.AND UP0, UPT, UR63, 0x1, UP2 ;  /* 0x000000013f00788c */ /* 0x000fe40009704070 */
[----:B------:R-:W-:Y:S02]  /*1500*/  UIADD3 UR5, UPT, UPT, UR5, UR6, UR7 ;  /* 0x0000000605057290 */ /* 0x000fe4000fffe007 */
[----:B------:R-:W-:Y:S02]  /*1510*/  USEL UR9, URZ, 0x1000, UP0 ;  /* 0x00001000ff097887 */ /* 0x000fe40008000000 */
[----:B------:R-:W-:Y:S02]  /*1520*/  USEL UR13, URZ, 0x2000, UP0 ;  /* 0x00002000ff0d7887 */ /* 0x000fe40008000000 */
[----:B------:R-:W-:-:S02]  /*1530*/  UIADD3 UR5, UPT, UPT, UR8, UR9, UR5 ;  /* 0x0000000908057290 */ /* 0x000fc4000fffe005 */
[----:B------:R-:W-:Y:S02]  /*1540*/  UISETP.GT.U32.AND UP1, UPT, UR4, 0x1, UP1 ;  /* 0x000000010400788c */ /* 0x000fe40008f24070 */
[----:B------:R-:W-:Y:S02]  /*1550*/  UIADD3 UR5, UPT, UPT, UR10, UR11, UR5 ;  /* 0x0000000b0a057290 */ /* 0x000fe4000fffe005 */
[----:B------:R-:W-:Y:S02]  /*1560*/  UISETP.GT.U32.AND UP0, UPT, UR4, 0x1, UP2 ;  /* 0x000000010400788c */ /* 0x000fe40009704070 */
[----:B------:R-:W-:Y:S02]  /*1570*/  USEL UR4, URZ, 0x400, UP1 ;  /* 0x00000400ff047887 */ /* 0x000fe40008800000 */
[----:B------:R-:W-:Y:S02]  /*1580*/  UIADD3 UR5, UPT, UPT, UR12, UR13, UR5 ;  /* 0x0000000d0c057290 */ /* 0x000fe4000fffe005 */
[----:B------:R-:W-:-:S02]  /*1590*/  USEL UR6, URZ, 0x4000, UP0 ;  /* 0x00004000ff067887 */ /* 0x000fc40008000000 */
[----:B------:R-:W-:Y:S02]  /*15a0*/  UIADD3 UR5, UPT, UPT, UR4, UR14, UR5 ;  /* 0x0000000e04057290 */ /* 0x000fe4000fffe005 */
[----:B------:R-:W-:Y:S02]  /*15b0*/  USEL UR7, URZ, 0x800, UP1 ;  /* 0x00000800ff077887 */ /* 0x000fe40008800000 */
[----:B------:R-:W-:Y:S02]  /*15c0*/  ULOP3.LUT UR4, UR63, 0xfffffffe, URZ, 0xc0, !UPT ;  /* 0xfffffffe3f047892 */ /* 0x000fe4000f8ec0ff */
[----:B------:R-:W-:Y:S02]  /*15d0*/  UIADD3 UR5, UPT, UPT, UR15, UR6, UR5 ;  /* 0x000000060f057290 */ /* 0x000fe4000fffe005 */
[----:B------:R-:W-:Y:S02]  /*15e0*/  ULEA UR4, UR17, UR4, 0x2 ;  /* 0x0000000411047291 */ /* 0x000fe4000f8e10ff */
[----:B------:R-:W-:-:S02]  /*15f0*/  USEL UR6, URZ, 0x8000, UP0 ;  /* 0x00008000ff067887 */ /* 0x000fc40008000000 */
[----:B------:R-:W-:-:S03]  /*1600*/  UIADD3 UR5, UPT, UPT, UR7, UR16, UR5 ;  /* 0x0000001007057290 */ /* 0x000fc6000fffe005 */
[----:B------:R-:W-:Y:S01]  /*1610*/  UMOV UR7, 0x3 ;  /* 0x0000000300077882 */ /* 0x000fe20000000000 */
[----:B------:R-:W-:Y:S02]  /*1620*/  UIADD3 UR5, UPT, UPT, UR5, UR6, URZ ;  /* 0x0000000605057290 */ /* 0x000fe4000fffe0ff */
[----:B------:R-:W-:-:S04]  /*1630*/  USHF.L.U32 UR4, UR7, UR4, URZ ;  /* 0x0000000407047299 */ /* 0x000fc800080006ff */
[----:B------:R-:W-:Y:S02]  /*1640*/  MOV R3, UR5 ;  /* 0x0000000500037c02 */ /* 0x000fe40008000f00 */
[----:B------:R-:W-:Y:S02]  /*1650*/  IMAD.U32 R2, RZ, RZ, UR4 ;  /* 0x00000004ff027e24 */ /* 0x000fe4000f8e00ff */
.L_x_18:
[----:B------:R-:W-:Y:S05]  /*1660*/  BRA.U !UP6, `(.L_x_19) ;  /* 0x000000010ed47547 */ /* 0x000fea000b800000 */
[----:B------:R-:W1:Y:S01]  /*1670*/  LDCU.128 UR12, c[0x0][0xb10] ;  /* 0x00016200ff0c77ac */ /* 0x000e620008000c00 */
[----:B------:R-:W2:Y:S01]  /*1680*/  LDCU UR6, c[0x0][0x370] ;  /* 0x00006e00ff0677ac */ /* 0x000ea20008000800 */
[----:B------:R-:W3:Y:S01]  /*1690*/  LDCU UR5, c[0x0][0x374] ;  /* 0x00006e80ff0577ac */ /* 0x000ee20008000800 */
[----:B------:R-:W4:Y:S01]  /*16a0*/  LDCU UR30, c[0x0][0xb0c] ;  /* 0x00016180ff1e77ac */ /* 0x000f220008000800 */
[----:B------:R-:W4:Y:S01]  /*16b0*/  LDCU UR4, c[0x0][0xb20] ;  /* 0x00016400ff0477ac */ /* 0x000f220008000800 */
[----:B------:R-:W4:Y:S01]  /*16c0*/  LDCU.64 UR8, c[0x0][0xb28] ;  /* 0x00016500ff0877ac */ /* 0x000f220008000a00 */
[----:B-1----:R-:W-:Y:S02]  /*16d0*/  UISETP.NE.AND UP0, UPT, UR14, 0x1, UPT ;  /* 0x000000010e00788c */ /* 0x002fe4000bf05270 */
[----:B---3--:R-:W-:Y:S02]  /*16e0*/  UIMAD.WIDE.U32 UR10, UR5, UR15, URZ ;  /* 0x0000000f050a72a5 */ /* 0x008fe4000f8e00ff */
[----:B--2---:R-:W-:-:S02]  /*16f0*/  UIMAD.WIDE.U32 UR18, UR6, UR12, URZ ;  /* 0x0000000c061272a5 */ /* 0x004fc4000f8e00ff */
[----:B----4-:R-:W-:Y:S02]  /*1700*/  UISETP.NE.AND UP1, UPT, UR30, 0x1, UPT ;  /* 0x000000011e00788c */ /* 0x010fe4000bf25270 */
[----:B------:R-:W-:Y:S01]  /*1710*/  UISETP.NE.AND UP2, UPT, UR29, 0x1, UPT ;  /* 0x000000011d00788c */ /* 0x000fe2000bf45270 */
[----:B------:R-:W-:Y:S02]  /*1720*/  UMOV UR10, UR11 ;  /* 0x0000000b000a7c82 */ /* 0x000fe40008000000 */
[----:B------:R-:W-:Y:S01]  /*1730*/  UMOV UR18, UR19 ;  /* 0x0000001300127c82 */ /* 0x000fe20008000000 */
[----:B------:R-:W-:Y:S02]  /*1740*/  @UP0 USHF.R.U32.HI UR5, URZ, UR4, UR10 ;  /* 0x00000004ff050299 */ /* 0x000fe4000801160a */
[----:B------:R-:W-:Y:S02]  /*1750*/  UIMAD.WIDE.U32 UR22, UR28, UR15, URZ ;  /* 0x0000000f1c1672a5 */ /* 0x000fe4000f8e00ff */
[----:B------:R-:W-:-:S02]  /*1760*/  UIMAD.WIDE.U32 UR10, UR5, UR8, URZ ;  /* 0x00000008050a72a5 */ /* 0x000fc4000f8e00ff */
[----:B------:R-:W-:Y:S02]  /*1770*/  @UP1 USHF.R.U32.HI UR6, URZ, UR13, UR18 ;  /* 0x0000000dff061299 */ /* 0x000fe40008011612 */
[----:B------:R-:W-:Y:S02]  /*1780*/  UIMAD.WIDE.U32 UR16, UR31, UR12, URZ ;  /* 0x0000000c1f1072a5 */ /* 0x000fe4000f8e00ff */
[----:B------:R-:W-:Y:S01]  /*1790*/  UIMAD.WIDE.U32 UR18, UR6, UR8, URZ ;  /* 0x00000008061272a5 */ /* 0x000fe2000f8e00ff */
[----:B------:R-:W-:Y:S01]  /*17a0*/  UMOV UR22, UR23 ;  /* 0x0000001700167c82 */ /* 0x000fe20008000000 */
[----:B------:R-:W-:Y:S01]  /*17b0*/  UMOV UR10, UR11 ;  /* 0x0000000b000a7c82 */ /* 0x000fe20008000000 */
[----:B------:R-:W-:Y:S02]  /*17c0*/  USHF.R.U32.HI UR22, URZ, UR4, UR22 ;  /* 0x00000004ff167299 */ /* 0x000fe40008011616 */
[----:B------:R-:W-:Y:S02]  /*17d0*/  @UP2 USHF.R.U32.HI UR5, URZ, UR9, UR10 ;  /* 0x00000009ff052299 */ /* 0x000fe4000801160a */
[----:B------:R-:W-:Y:S01]  /*17e0*/  UMOV UR7, UR19 ;  /* 0x0000001300077c82 */ /* 0x000fe20008000000 */
[----:B------:R-:W-:Y:S01]  /*17f0*/  UMOV UR16, UR17 ;  /* 0x0000001100107c82 */ /* 0x000fe20008000000 */
[----:B------:R-:W-:-:S02]  /*1800*/  @UP2 USHF.R.U32.HI UR6, URZ, UR9, UR7 ;  /* 0x00000009ff062299 */ /* 0x000fc40008011607 */
[----:B------:R-:W-:Y:S02]  /*1810*/  USHF.R.U32.HI UR16, URZ, UR13, UR16 ;  /* 0x0000000dff107299 */ /* 0x000fe40008011610 */
[----:B------:R-:W-:Y:S02]  /*1820*/  USEL UR4, UR28, UR22, !UP0 ;  /* 0x000000161c047287 */ /* 0x000fe4000c000000 */
[----:B------:R-:W-:Y:S02]  /*1830*/  UIMAD UR7, UR5, UR29, URZ ;  /* 0x0000001d050772a4 */ /* 0x000fe4000f8e02ff */
[----:B------:R-:W-:Y:S02]  /*1840*/  USEL UR5, UR31, UR16, !UP1 ;  /* 0x000000101f057287 */ /* 0x000fe4000c800000 */
[----:B------:R-:W-:Y:S02]  /*1850*/  UIMAD UR12, UR6, UR29, URZ ;  /* 0x0000001d060c72a4 */ /* 0x000fe4000f8e02ff */
[----:B------:R-:W-:-:S02]  /*1860*/  UISETP.GE.AND UP0, UPT, UR4, UR7, UPT ;  /* 0x000000070400728c */ /* 0x000fc4000bf06270 */
[----:B------:R-:W-:Y:S02]  /*1870*/  UIMAD.WIDE.U32 UR10, UR4, UR8, URZ ;  /* 0x00000008040a72a5 */ /* 0x000fe4000f8e00ff */
[----:B------:R-:W-:Y:S02]  /*1880*/  UISETP.GE.OR UP0, UPT, UR5, UR12, UP0 ;  /* 0x0000000c0500728c */ /* 0x000fe40008706670 */
[----:B------:R-:W-:Y:S02]  /*1890*/  UIMAD.WIDE.U32 UR12, UR5, UR8, URZ ;  /* 0x00000008050c72a5 */ /* 0x000fe4000f8e00ff */
[----:B------:R-:W-:Y:S01]  /*18a0*/  UIADD3 UR10, UPT, UPT, -UR4, URZ, URZ ;  /* 0x000000ff040a7290 */ /* 0x000fe2000fffe1ff */
[----:B------:R-:W-:Y:S01]  /*18b0*/  UMOV UR8, UR11 ;  /* 0x0000000b00087c82 */ /* 0x000fe20008000000 */
[----:B------:R-:W-:Y:S02]  /*18c0*/  UIADD3 UR20, UPT, UPT, -UR5, URZ, URZ ;  /* 0x000000ff05147290 */ /* 0x000fe4000fffe1ff */
[----:B------:R-:W-:-:S03]  /*18d0*/  USHF.R.U32.HI UR8, URZ, UR9, UR8 ;  /* 0x00000009ff087299 */ /* 0x000fc60008011608 */
[----:B------:R-:W-:Y:S01]  /*18e0*/  @!UP0 UMOV UR7, UR13 ;  /* 0x0000000d00078c82 */ /* 0x000fe20008000000 */
[----:B------:R-:W-:Y:S02]  /*18f0*/  UIMAD UR28, UR14, UR10, UR28 ;  /* 0x0000000a0e1c72a4 */ /* 0x000fe4000f8e021c */
[----:B------:R-:W-:Y:S02]  /*1900*/  USEL UR8, UR4, UR8, !UP2 ;  /* 0x0000000804087287 */ /* 0x000fe4000d000000 */
[----:B------:R-:W-:Y:S02]  /*1910*/  @!UP0 USHF.R.U32.HI UR7, URZ, UR9, UR7 ;  /* 0x00000009ff078299 */ /* 0x000fe40008011607 */
[----:B------:R-:W-:Y:S02]  /*1920*/  UIADD3 UR9, UPT, UPT, -UR8, URZ, URZ ;  /* 0x000000ff08097290 */ /* 0x000fe4000fffe1ff */
[----:B------:R-:W-:Y:S02]  /*1930*/  @!UP0 USEL UR7, UR5, UR7, !UP2 ;  /* 0x0000000705078287 */ /* 0x000fe4000d000000 */
[----:B------:R-:W-:-:S02]  /*1940*/  UIMAD UR9, UR29, UR9, UR4 ;  /* 0x000000091d0972a4 */ /* 0x000fc4000f8e0204 */
[----:B------:R-:W-:Y:S02]  /*1950*/  @!UP0 UIADD3 UR8, UPT, UPT, UR8, -UR7, URZ ;  /* 0x8000000708088290 */ /* 0x000fe4000fffe0ff */
[----:B------:R-:W-:Y:S02]  /*1960*/  @!UP0 UIMAD UR6, UR9, UR6, UR7 ;  /* 0x00000006090682a4 */ /* 0x000fe4000f8e0207 */
[----:B------:R-:W-:Y:S02]  /*1970*/  @!UP0 UIMAD UR4, UR8, UR29, UR5 ;  /* 0x0000001d080482a4 */ /* 0x000fe4000f8e0205 */
[----:B------:R-:W-:Y:S02]  /*1980*/  UIMAD UR20, UR30, UR20, UR31 ;  /* 0x000000141e1472a4 */ /* 0x000fe4000f8e021f */
[----:B------:R-:W-:Y:S01]  /*1990*/  UIMAD UR28, UR4, UR14, UR28 ;  /* 0x0000000e041c72a4 */ /* 0x000fe2000f8e021c */
[----:B------:R-:W-:Y:S02]  /*19a0*/  @!UP0 UMOV UR5, UR6 ;  /* 0x0000000600058c82 */ /* 0x000fe40008000000 */
[----:B------:R-:W-:-:S12]  /*19b0*/  UIMAD UR20, UR5, UR30, UR20 ;  /* 0x0000001e051472a4 */ /* 0x000fd8000f8e0214 */
.L_x_19:
[----:B------:R-:W-:-:S09]  /*19c0*/  UISETP.NE.AND UP0, UPT, UR33, 0x1, UPT ;  /* 0x000000012100788c */ /* 0x000fd2000bf05270 */
[----:B------:R-:W-:Y:S05]  /*19d0*/  BRA.U UP0, `(.L_x_20) ;  /* 0x0000000100447547 */ /* 0x000fea000b800000 */
[----:B------:R-:W1:Y:S01]  /*19e0*/  LDCU.128 UR8, c[0x0][0xb10] ;  /* 0x00016200ff0877ac */ /* 0x000e620008000c00 */
[----:B------:R-:W2:Y:S01]  /*19f0*/  LDCU UR12, c[0x0][0xb0c] ;  /* 0x00016180ff0c77ac */ /* 0x000ea20008000800 */
[----:B------:R-:W3:Y:S01]  /*1a00*/  LDCU UR13, c[0x0][0xb20] ;  /* 0x00016400ff0d77ac */ /* 0x000ee20008000800 */
[----:B-1----:R-:W-:Y:S02]  /*1a10*/  UIMAD.WIDE.U32 UR6, UR20, UR8, URZ ;  /* 0x00000008140672a5 */ /* 0x002fe4000f8e00ff */
[----:B------:R-:W-:Y:S02]  /*1a20*/  UIMAD.WIDE.U32 UR4, UR28, UR11, URZ ;  /* 0x0000000b1c0472a5 */ /* 0x000fe4000f8e00ff */
[----:B--2---:R-:W-:Y:S02]  /*1a30*/  UISETP.NE.AND UP1, UPT, UR12, 0x1, UPT ;  /* 0x000000010c00788c */ /* 0x004fe4000bf25270 */
[----:B------:R-:W-:Y:S01]  /*1a40*/  UISETP.NE.AND UP0, UPT, UR10, 0x1, UPT ;  /* 0x000000010a00788c */ /* 0x000fe2000bf05270 */
[----:B------:R-:W-:-:S02]  /*1a50*/  UMOV UR6, UR7 ;  /* 0x0000000700067c82 */ /* 0x000fc40008000000 */
[----:B------:R-:W-:Y:S01]  /*1a60*/  UMOV UR4, UR5 ;  /* 0x0000000500047c82 */ /* 0x000fe20008000000 */
[----:B------:R-:W-:Y:S02]  /*1a70*/  USHF.R.U32.HI UR9, URZ, UR9, UR6 ;  /* 0x00000009ff097299 */ /* 0x000fe40008011606 */
[----:B---3--:R-:W-:Y:S02]  /*1a80*/  USHF.R.U32.HI UR4, URZ, UR13, UR4 ;  /* 0x0000000dff047299 */ /* 0x008fe40008011604 */
[----:B------:R-:W-:Y:S02]  /*1a90*/  USEL UR5, UR20, UR9, !UP1 ;  /* 0x0000000914057287 */ /* 0x000fe4000c800000 */
[----:B------:R-:W-:-:S04]  /*1aa0*/  USEL UR4, UR28, UR4, !UP0 ;  /* 0x000000041c047287 */ /* 0x000fc8000c000000 */
[----:B------:R-:W-:Y:S02]  /*1ab0*/  UIADD3 UR6, UPT, UPT, -UR4, UR5, URZ ;  /* 0x0000000504067290 */ /* 0x000fe4000fffe1ff */
[----:B------:R-:W-:Y:S02]  /*1ac0*/  UIADD3 UR4, UPT, UPT, UR4, -UR5, URZ ;  /* 0x8000000504047290 */ /* 0x000fe4000fffe0ff */
[----:B------:R-:W-:Y:S02]  /*1ad0*/  UIMAD UR28, UR6, UR10, UR28 ;  /* 0x0000000a061c72a4 */ /* 0x000fe4000f8e021c */
[----:B------:R-:W-:-:S12]  /*1ae0*/  UIMAD UR20, UR4, UR12, UR20 ;  /* 0x0000000c041472a4 */ /* 0x000fd8000f8e0214 */
.L_x_20:
[----:B------:R-:W-:-:S09]  /*1af0*/  UISETP.EQ.U32.AND UP0, UPT, UR34, 0x1, UPT ;  /* 0x000000012200788c */ /* 0x000fd2000bf02070 */
[----:B------:R-:W-:Y:S05]  /*1b00*/  BRA.U !UP0, `(.L_x_21) ;  /* 0x00000001080c7547 */ /* 0x000fea000b800000 */
[----:B------:R-:W-:Y:S01]  /*1b10*/  UCGABAR_WAIT ;  /* 0x0000000000007dc7 */ /* 0x000fe20008000000 */
[----:B------:R-:W-:Y:S01]  /*1b20*/  CCTL.IVALL ;  /* 0x00000000ff00798f */ /* 0x000fe20002000000 */
[----:B------:R-:W-:Y:S05]  /*1b30*/  BRA `(.L_x_22) ;  /* 0x0000000000047947 */ /* 0x000fea0003800000 */
.L_x_21:
[----:B------:R-:W-:Y:S06]  /*1b40*/  BAR.SYNC.DEFER_BLOCKING 0x0 ;  /* 0x0000000000007b1d */ /* 0x000fec0000010000 */
.L_x_22:
[----:B------:R-:W-:Y:S05]  /*1b50*/  BRA.U UP5, `(.L_x_23) ;  /* 0x0000001905287547 */ /* 0x000fea000b800000 */
[----:B------:R-:W1:Y:S01]  /*1b60*/  LDCU UR6, c[0x0][0x38c] ;  /* 0x00007180ff0677ac */ /* 0x000e620008000800 */
[----:B------:R-:W-:Y:S01]  /*1b70*/  PLOP3.LUT P1, PT, PT, PT, UP3, 0x80, 0x8 ;  /* 0x000000000008781c */ /* 0x000fe20003f2f038 */
[----:B------:R-:W-:Y:S01]  /*1b80*/  IMAD.MOV.U32 R12, RZ, RZ, 0x1 ;  /* 0x00000001ff0c7424 */ /* 0x000fe200078e00ff */
[----:B------:R-:W-:Y:S01]  /*1b90*/  ISETP.NE.AND P2, PT, R0, RZ, P3 ;  /* 0x000000ff0000720c */ /* 0x000fe20001f45270 */
[----:B------:R-:W-:Y:S01]  /*1ba0*/  USHF.L.U32 UR7, UR31, 0x6, URZ ;  /* 0x000000061f077899 */ /* 0x000fe200080006ff */
[----:B------:R-:W-:Y:S01]  /*1bb0*/  PLOP3.LUT P1, PT, P1, PT, PT, 0x8, 0x80 ;  /* 0x000000000080781c */ /* 0x000fe20000f2e170 */
[----:B------:R-:W-:Y:S01]  /*1bc0*/  UISETP.NE.AND UP1, UPT, UR25, URZ, UPT ;  /* 0x000000ff1900728c */ /* 0x000fe2000bf25270 */
[----:B------:R-:W-:Y:S01]  /*1bd0*/  CS2R R10, SRZ ;  /* 0x00000000000a7805 */ /* 0x000fe2000001ff00 */
[----:B------:R-:W-:Y:S01]  /*1be0*/  IMAD.MOV.U32 R9, RZ, RZ, RZ ;  /* 0x000000ffff097224 */ /* 0x000fe200078e00ff */
[----:B------:R-:W2:Y:S01]  /*1bf0*/  LDCU UR40, c[0x0][0x370] ;  /* 0x00006e00ff2877ac */ /* 0x000ea20008000800 */
[----:B------:R-:W-:Y:S01]  /*1c00*/  IMAD.MOV.U32 R8, RZ, RZ, 0x1 ;  /* 0x00000001ff087424 */ /* 0x000fe200078e00ff */
[----:B------:R-:W-:Y:S01]  /*1c10*/  USEL UR25, UR46, 0x2, UP1 ;  /* 0x000000022e197887 */ /* 0x000fe20008800000 */
[----:B------:R-:W3:Y:S01]  /*1c20*/  LDCU.64 UR30, c[0x0][0x348] ;  /* 0x00006900ff1e77ac */ /* 0x000ee20008000a00 */
[----:B-1----:R-:W-:-:S02]  /*1c30*/  UIADD3 UR5, UPT, UPT, UR6, 0x1f, URZ ;  /* 0x0000001f06057890 */ /* 0x002fc4000fffe0ff */
[----:B------:R-:W-:Y:S02]  /*1c40*/  UIADD3 UR49, UPT, UPT, UR6, 0x3e, URZ ;  /* 0x0000003e06317890 */ /* 0x000fe4000fffe0ff */
[----:B------:R-:W-:Y:S01]  /*1c50*/  USHF.R.S32.HI UR4, URZ, 0x1f, UR5 ;  /* 0x0000001fff047899 */ /* 0x000fe20008011405 */
[----:B------:R-:W1:Y:S03]  /*1c60*/  LDCU UR39, c[0x0][0x374] ;  /* 0x00006e80ff2777ac */ /* 0x000e660008000800 */
[----:B------:R-:W-:Y:S02]  /*1c70*/  ULEA.HI UR4, UR4, UR5, URZ, 0x5 ;  /* 0x0000000504047291 */ /* 0x000fe4000f8f28ff */
[----:B------:R-:W-:Y:S02]  /*1c80*/  ULOP3.LUT UR5, UR7, 0x40, URZ, 0xc0, !UPT ;  /* 0x0000004007057892 */ /* 0x000fe4000f8ec0ff */
[----:B------:R-:W-:-:S02]  /*1c90*/  USHF.R.S32.HI UR42, URZ, 0x5, UR4 ;  /* 0x00000005ff2a7899 */ /* 0x000fc40008011404 */
[----:B------:R-:W-:Y:S02]  /*1ca0*/  UIADD3 UR4, UPT, UPT, UR6, -0x1, URZ ;  /* 0xffffffff06047890 */ /* 0x000fe4000fffe0ff */
[----:B------:R-:W-:Y:S02]  /*1cb0*/  UISETP.LT.U32.AND UP0, UPT, UR42, 0xc, UPT ;  /* 0x0000000c2a00788c */ /* 0x000fe4000bf01070 */
[----:B------:R-:W-:Y:S02]  /*1cc0*/  UISETP.GE.U32.AND UP2, UPT, UR4, -0x3f, UPT ;  /* 0xffffffc10400788c */ /* 0x000fe4000bf46070 */
[----:B------:R-:W-:Y:S02]  /*1cd0*/  USEL UR41, UR42, 0xc, UP0 ;  /* 0x0000000c2a297887 */ /* 0x000fe40008000000 */
[----:B------:R-:W-:Y:S02]  /*1ce0*/  ULEA UR48, UR32, UR5, 0x5 ;  /* 0x0000000520307291 */ /* 0x000fe4000f8e28ff */
[----:B------:R-:W-:-:S02]  /*1cf0*/  UIADD3 UR4, UPT, UPT, UR41, -0x1, URZ ;  /* 0xffffffff29047890 */ /* 0x000fc4000fffe0ff */
[----:B------:R-:W-:Y:S02]  /*1d00*/  ULEA UR44, UR44, UR5, 0x4 ;  /* 0x000000052c2c7291 */ /* 0x000fe4000f8e20ff */
[----:B------:R-:W-:Y:S02]  /*1d10*/  UIADD3 UR46, UPT, UPT, UR42, -UR41, URZ ;  /* 0x800000292a2e7290 */ /* 0x000fe4000fffe0ff */
[----:B------:R-:W-:Y:S01]  /*1d20*/  @UP2 UIADD3 UR4, UPT, UPT, UR41, URZ, URZ ;  /* 0x000000ff29042290 */ /* 0x000fe2000fffe0ff */
[----:B------:R-:W-:-:S03]  /*1d30*/  UMOV UR7, URZ ;  /* 0x000000ff00077c82 */ /* 0x000fc60008000000 */
[----:B------:R-:W-:Y:S02]  /*1d40*/  UIADD3 UR29, UPT, UPT, UR4, 0x1, URZ ;  /* 0x00000001041d7890 */ /* 0x000fe4000fffe0ff */
[----:B-123--:R-:W-:-:S12]  /*1d50*/  UIADD3 UR43, UPT, UPT, -UR4, URZ, URZ ;  /* 0x000000ff042b7290 */ /* 0x00efd8000fffe1ff */
.L_x_43:
[----:B------:R-:W-:Y:S01]  /*1d60*/  UISETP.NE.AND UP0, UPT, UR47, URZ, UPT ;  /* 0x000000ff2f00728c */ /* 0x000fe2000bf05270 */
[----:B------:R-:W1:Y:S08]  /*1d70*/  S2UR UR47, SR_CgaCtaId ;  /* 0x00000000002f79c3 */ /* 0x000e700000008800 */
[----:B------:R-:W-:Y:S05]  /*1d80*/  BRA.U UP0, `(.L_x_24) ;  /* 0x0000000100347547 */ /* 0x000fea000b800000 */
[----:B------:R-:W2:Y:S01]  /*1d90*/  S2R R0, SR_CgaCtaId ;  /* 0x0000000000007919 */ /* 0x000ea20000008800 */
[----:B------:R-:W-:-:S04]  /*1da0*/  MOV R2, 0x400 ;  /* 0x0000040000027802 */ /* 0x000fc80000000f00 */
[----:B--2---:R-:W-:Y:S02]  /*1db0*/  LEA R0, R0, R2, 0x18 ;  /* 0x0000000200007211 */ /* 0x004fe400078ec0ff */
[----:B------:R-:W-:-:S03]  /*1dc0*/  SHF.L.U32 R2, R8, 0x1f, RZ ;  /* 0x0000001f08027819 */ /* 0x000fc600000006ff */
[----:B------:R-:W-:-:S04]  /*1dd0*/  IMAD R0, R9, 0x8, R0 ;  /* 0x0000000809007824 */ /* 0x000fc800078e0200 */
[----:B------:R-:W2:Y:S02]  /*1de0*/  SYNCS.PHASECHK.TRANS64.TRYWAIT P0, [R0+URZ+0x180], R2 ;  /* 0x00018002000075a7 */ /* 0x000ea400080011ff */
[----:B--2---:R-:W-:Y:S05]  /*1df0*/  @!P0 BRA `(.L_x_25) ;  /* 0x0000007000e88947 */ /* 0x004fea0003800000 */
.L_x_158:
[----:B------:R-:W-:Y:S01]  /*1e00*/  VIADD R9, R9, 0x1 ;  /* 0x0000000109097836 */ /* 0x000fe20000000000 */
[----:B------:R2:W-:Y:S04]  /*1e10*/  SYNCS.ARRIVE.TRANS64.A1T0 RZ, [R0+URZ+0x170], RZ ;  /* 0x000170ff00ff79a7 */ /* 0x0005e800081000ff */
[----:B------:R-:W-:-:S04]  /*1e20*/  ISETP.NE.AND P0, PT, R9, 0x2, PT ;  /* 0x000000020900780c */ /* 0x000fc80003f05270 */
[----:B------:R-:W-:Y:S02]  /*1e30*/  SEL R9, R9, RZ, P0 ;  /* 0x000000ff09097207 */ /* 0x000fe40000000000 */
[----:B--2---:R-:W-:-:S04]  /*1e40*/  SEL R0, RZ, 0x1, P0 ;  /* 0x00000001ff007807 */ /* 0x004fc80000000000 */
[----:B------:R-:W-:-:S07]  /*1e50*/  LOP3.LUT R8, R8, R0, RZ, 0x3c, !PT ;  /* 0x0000000008087212 */ /* 0x000fce00078e3cff */
.L_x_24:
[----:B------:R-:W-:Y:S01]  /*1e60*/  UMOV UR6, 0x400 ;  /* 0x0000040000067882 */ /* 0x000fe20000000000 */
[----:B------:R-:W-:Y:S01]  /*1e70*/  SHF.L.U32 R0, R12, 0x1f, RZ ;  /* 0x0000001f0c007819 */ /* 0x000fe200000006ff */
[----:B-1----:R-:W-:Y:S02]  /*1e80*/  ULEA UR6, UR47, UR6, 0x18 ;  /* 0x000000062f067291 */ /* 0x002fe4000f8ec0ff */
[----:B------:R-:W-:Y:S02]  /*1e90*/  UISETP.GE.U32.AND UP0, UPT, UR49, 0x3f, UPT ;  /* 0x0000003f3100788c */ /* 0x000fe4000bf06070 */
[----:B------:R-:W-:Y:S02]  /*1ea0*/  ULEA UR4, UR7, UR6, 0x3 ;  /* 0x0000000607047291 */ /* 0x000fe4000f8e18ff */
[----:B------:R-:W-:Y:S01]  /*1eb0*/  ULEA UR11, UR28, UR48, 0x7 ;  /* 0x000000301c0b7291 */ /* 0x000fe2000f8e38ff */
[----:B------:R-:W-:-:S06]  /*1ec0*/  UMOV UR13, URZ ;  /* 0x000000ff000d7c82 */ /* 0x000fcc0008000000 */
[----:B------:R1:W2:Y:S01]  /*1ed0*/  SYNCS.PHASECHK.TRANS64.TRYWAIT P0, [UR4+0x60], R0 ;  /* 0x00006000ff0075a7 */ /* 0x0002a20008001104 */
[----:B------:R-:W-:-:S04]  /*1ee0*/  ULEA.HI UR4, UR20, UR20, URZ, 0x1 ;  /* 0x0000001414047291 */ /* 0x000fc8000f8f08ff */
[----:B------:R-:W-:-:S04]  /*1ef0*/  USHF.L.U32 UR4, UR4, 0x6, URZ ;  /* 0x0000000604047899 */ /* 0x000fc800080006ff */
[----:B------:R-:W-:-:S04]  /*1f00*/  ULOP3.LUT UR35, UR4, 0xffffff80, URZ, 0xc0, !UPT ;  /* 0xffffff8004237892 */ /* 0x000fc8000f8ec0ff */
[----:B------:R-:W-:Y:S01]  /*1f10*/  UIADD3 UR35, UPT, UPT, UR44, UR35, URZ ;  /* 0x000000232c237290 */ /* 0x000fe2000fffe0ff */
[----:B------:R-:W-:Y:S11]  /*1f20*/  BRA.U !UP0, `(.L_x_26) ;  /* 0x0000000108d47547 */ /* 0x000ff6000b800000 */
[----:B------:R-:W-:Y:S01]  /*1f30*/  UMOV UR18, UR43 ;  /* 0x0000002b00127c82 */ /* 0x000fe20008000000 */
[----:B------:R-:W-:Y:S01]  /*1f40*/  UMOV UR4, UR7 ;  /* 0x0000000700047c82 */ /* 0x000fe20008000000 */
[----:B------:R-:W-:-:S05]  /*1f50*/  UMOV UR34, URZ ;  /* 0x000000ff00227c82 */ /* 0x000fca0008000000 */
.L_x_32:
[----:B------:R-:W-:Y:S01]  /*1f60*/  ULEA UR33, UR4, UR6, 0x3 ;  /* 0x0000000604217291 */ /* 0x000fe2000f8e18ff */
[----:B------:R-:W-:Y:S01]  /*1f70*/  @P3 MOV R2, 0x8000 ;  /* 0x0000800000023802 */ /* 0x000fe20000000f00 */
[----:B--2-4-:R-:W-:Y:S10]  /*1f80*/  @P0 BRA `(.L_x_27) ;  /* 0x00000000000c0947 */ /* 0x014ff40003800000 */
[----:B------:R-:W-:-:S04]  /*1f90*/  SHF.L.U32 R3, R12, 0x1f, RZ ;  /* 0x0000001f0c037819 */ /* 0x000fc800000006ff */
[----:B------:R-:W2:Y:S02]  /*1fa0*/  SYNCS.PHASECHK.TRANS64.TRYWAIT P0, [UR33+0x60], R3 ;  /* 0x00006003ff0075a7 */ /* 0x000ea40008001121 */
[----:B--2---:R-:W-:Y:S05]  /*1fb0*/  @!P0 BRA `(.L_x_28) ;  /* 0x00000070008c8947 */ /* 0x004fea0003800000 */
.L_x_27:
[----:B------:R2:W-:Y:S01]  /*1fc0*/  @P3 SYNCS.ARRIVE.TRANS64 RZ, [UR33], R2 ;  /* 0x00000002ffff39a7 */ /* 0x0005e20008000021 */
[----:B------:R-:W-:Y:S02]  /*1fd0*/  ULOP3.LUT UR5, UR25, 0x2, URZ, 0xfc, !UPT ;  /* 0x0000000219057892 */ /* 0x000fe4000f8efcff */
[----:B------:R-:W-:Y:S02]  /*1fe0*/  UIADD3 UR18, UPT, UPT, UR18, 0x1, URZ ;  /* 0x0000000112127890 */ /* 0x000fe4000fffe0ff */
[----:B------:R-:W-:Y:S02]  /*1ff0*/  UISETP.NE.AND UP0, UPT, UR5, 0x2, UPT ;  /* 0x000000020500788c */ /* 0x000fe4000bf05270 */
[----:B------:R-:W-:-:S07]  /*2000*/  UISETP.NE.AND UP2, UPT, UR18, 0x1, UPT ;  /* 0x000000011200788c */ /* 0x000fce000bf45270 */
[----:B------:R-:W-:Y:S05]  /*2010*/  BRA.U UP0, `(.L_x_29) ;  /* 0x0000000100047547 */ /* 0x000fea000b800000 */
[----:B------:R-:W-:Y:S05]  /*2020*/  BPT.TRAP 0x1 ;  /* 0x000000040000795c */ /* 0x000fea0000300000 */
.L_x_29:
[----:B------:R-:W-:Y:S04]  /*2030*/  BSSY.RECONVERGENT B0, `(.L_x_30) ;  /* 0x0000003000007945 */ /* 0x000fe80003800200 */
[----:B------:R-:W-:Y:S05]  /*2040*/  @!P2 BRA `(.L_x_31) ;  /* 0x000000000004a947 */ /* 0x000fea0003800000 */
[----:B------:R-:W-:Y:S05]  /*2050*/  BPT.TRAP 0x1 ;  /* 0x000000040000795c */ /* 0x000fea0000300000 */
.L_x_31:
[----:B------:R-:W-:Y:S05]  /*2060*/  BSYNC.RECONVERGENT B0 ;  /* 0x0000000000007941 */ /* 0x000fea0003800200 */
.L_x_30:
[----:B------:R-:W-:Y:S02]  /*2070*/  UIADD3 UR5, UPT, UPT, UR4, 0x1, URZ ;  /* 0x0000000104057890 */ /* 0x000fe4000fffe0ff */
[----:B------:R-:W-:Y:S02]  /*2080*/  USHF.L.U32 UR4, UR4, 0xb, URZ ;  /* 0x0000000b04047899 */ /* 0x000fe400080006ff */
[----:B------:R-:W-:Y:S02]  /*2090*/  UISETP.NE.AND UP0, UPT, UR5, 0xc, UPT ;  /* 0x0000000c0500788c */ /* 0x000fe4000bf05270 */
[----:B------:R-:W-:Y:S02]  /*20a0*/  ULOP3.LUT UR32, UR27, UR4, URZ, 0xfc, !UPT ;  /* 0x000000041b207292 */ /* 0x000fe4000f8efcff */
[----:B------:R-:W-:Y:S02]  /*20b0*/  USEL UR8, URZ, 0x1, UP0 ;  /* 0x00000001ff087887 */ /* 0x000fe40008000000 */
[----:B------:R-:W-:-:S02]  /*20c0*/  USEL UR7, UR5, URZ, UP0 ;  /* 0x000000ff05077287 */ /* 0x000fc40008000000 */
[----:B------:R-:W-:Y:S02]  /*20d0*/  UIADD3 UR16, UP1, UPT, UR30, 0x80, URZ ;  /* 0x000000801e107890 */ /* 0x000fe4000ff3e0ff */
[----:B------:R-:W-:Y:S01]  /*20e0*/  ULEA UR5, UR7, UR6, 0x3 ;  /* 0x0000000607057291 */ /* 0x000fe2000f8e18ff */
[----:B------:R-:W-:Y:S01]  /*20f0*/  LOP3.LUT R12, R12, UR8, RZ, 0x3c, !PT ;  /* 0x000000080c0c7c12 */ /* 0x000fe2000f8e3cff */
[----:B------:R-:W-:Y:S02]  /*2100*/  ULOP3.LUT UR8, UR26, UR4, URZ, 0xfc, !UPT ;  /* 0x000000041a087292 */ /* 0x000fe4000f8efcff */
[----:B------:R-:W-:Y:S01]  /*2110*/  ULEA UR32, UR32, UR6, 0x2 ;  /* 0x0000000620207291 */ /* 0x000fe2000f8e10ff */
[----:B-1----:R-:W-:Y:S01]  /*2120*/  SHF.L.U32 R0, R12, 0x1f, RZ ;  /* 0x0000001f0c007819 */ /* 0x002fe200000006ff */
[----:B------:R-:W-:Y:S02]  /*2130*/  UIADD3 UR14, UP0, UPT, UR30, 0x180, URZ ;  /* 0x000001801e0e7890 */ /* 0x000fe4000ff1e0ff */
[----:B------:R-:W-:Y:S01]  /*2140*/  ULEA UR8, UR8, UR6, 0x2 ;  /* 0x0000000608087291 */ /* 0x000fe2000f8e10ff */
[----:B------:R3:W4:Y:S01]  /*2150*/  SYNCS.PHASECHK.TRANS64.TRYWAIT P0, [UR5+0x60], R0 ;  /* 0x00006000ff0075a7 */ /* 0x0007220008001105 */
[----:B------:R-:W-:-:S02]  /*2160*/  ULOP3.LUT UR33, UR33, 0xfefffff8, URZ, 0xc0, !UPT ;  /* 0xfefffff821217892 */ /* 0x000fc4000f8ec0ff */
[----:B------:R-:W-:Y:S02]  /*2170*/  UIADD3.X UR17, UPT, UPT, URZ, UR31, URZ, UP1, !UPT ;  /* 0x0000001fff117290 */ /* 0x000fe40008ffe4ff */
[----:B------:R-:W-:Y:S02]  /*2180*/  UIADD3 UR32, UPT, UPT, UR32, 0x8400, URZ ;  /* 0x0000840020207890 */ /* 0x000fe4000fffe0ff */
[----:B------:R-:W-:Y:S02]  /*2190*/  UPRMT UR5, URZ, 0x5410, UR24 ;  /* 0x00005410ff057896 */ /* 0x000fe40008000018 */
[----:B------:R-:W-:Y:S02]  /*21a0*/  UIADD3 UR8, UPT, UPT, UR8, 0x20400, URZ ;  /* 0x0002040008087890 */ /* 0x000fe4000fffe0ff */
[----:B------:R-:W-:Y:S02]  /*21b0*/  UIADD3.X UR15, UPT, UPT, URZ, UR31, URZ, UP0, !UPT ;  /* 0x0000001fff0f7290 */ /* 0x000fe400087fe4ff */
[----:B------:R-:W-:Y:S01]  /*21c0*/  UPRMT UR4, URZ, 0x5410, UR21 ;  /* 0x00005410ff047896 */ /* 0x000fe20008000015 */
[----:B------:R-:W-:Y:S01]  /*21d0*/  UMOV UR22, 0x0 ;  /* 0x0000000000167882 */ /* 0x000fe20000000000 */
[----:B------:R-:W-:Y:S01]  /*21e0*/  UMOV UR23, 0x10000000 ;  /* 0x1000000000177882 */ /* 0x000fe20000000000 */
[----:B------:R-:W-:Y:S01]  /*21f0*/  UMOV UR10, UR34 ;  /* 0x00000022000a7c82 */ /* 0x000fe20008000000 */
[----:B------:R-:W-:Y:S01]  /*2200*/  UMOV UR12, UR36 ;  /* 0x00000024000c7c82 */ /* 0x000fe20008000000 */
[----:B------:R-:W-:Y:S01]  /*2210*/  UMOV UR9, UR33 ;  /* 0x0000002100097c82 */ /* 0x000fe20008000000 */
[----:B------:R1:W-:Y:S01]  /*2220*/  UTMALDG.3D.MULTICAST.2CTA [UR32], [UR16], UR5, desc[UR22] ;  /* 0x00001620100073b4 */ /* 0x0003e20008211805 */
[----:B------:R-:W-:-:S02]  /*2230*/  UMOV UR13, UR29 ;  /* 0x0000001d000d7c82 */ /* 0x000fc40008000000 */
[----:B------:R2:W-:Y:S01]  /*2240*/  UTMALDG.3D.MULTICAST.2CTA [UR8], [UR14], UR4, desc[UR22] ;  /* 0x000016080e0073b4 */ /* 0x0005e20008211804 */
[----:B-1----:R-:W-:Y:S01]  /*2250*/  UIADD3 UR34, UPT, UPT, UR34, 0x20, URZ ;  /* 0x0000002022227890 */ /* 0x002fe2000fffe0ff */
[----:B--2---:R-:W-:Y:S01]  /*2260*/  UMOV UR4, UR7 ;  /* 0x0000000700047c82 */ /* 0x004fe20008000000 */
[----:B---3--:R-:W-:Y:S10]  /*2270*/  BRA.U UP2, `(.L_x_32) ;  /* 0xfffffffd02387547 */ /* 0x008ff4000b83ffff */
.L_x_26:
[----:B------:R-:W-:Y:S01]  /*2280*/  ULEA UR4, UR7, UR6, 0x3 ;  /* 0x0000000607047291 */ /* 0x000fe2000f8e18ff */
[----:B-1----:R-:W-:Y:S01]  /*2290*/  SHF.L.U32 R0, R12, 0x1f, RZ ;  /* 0x0000001f0c007819 */ /* 0x002fe200000006ff */
[----:B------:R-:W-:Y:S01]  /*22a0*/  @!P1 SYNCS.ARRIVE.TRANS64.A1T0 RZ, [UR6+0x108], RZ ;  /* 0x000108ffffff99a7 */ /* 0x000fe20008100006 */
[----:B------:R-:W-:-:S06]  /*22b0*/  UISETP.GT.AND UP0, UPT, UR42, UR41, UPT ;  /* 0x000000292a00728c */ /* 0x000fcc000bf04270 */
[----:B--2-4-:R1:W2:Y:S03]  /*22c0*/  SYNCS.PHASECHK.TRANS64.TRYWAIT P0, [UR4+0x60], R0 ;  /* 0x00006000ff0075a7 */ /* 0x0142a60008001104 */
[----:B------:R-:W-:Y:S05]  /*22d0*/  BRA.U !UP0, `(.L_x_33) ;  /* 0x0000000108d47547 */ /* 0x000fea000b800000 */
[----:B------:R-:W-:Y:S01]  /*22e0*/  UIADD3 UR28, UPT, UPT, UR46, UR13, URZ ;  /* 0x0000000d2e1c7290 */ /* 0x000fe2000fffe0ff */
[----:B------:R-:W-:-:S11]  /*22f0*/  UMOV UR4, UR7 ;  /* 0x0000000700047c82 */ /* 0x000fd60008000000 */
.L_x_39:
[----:B------:R-:W-:Y:S01]  /*2300*/  ULEA UR17, UR4, UR6, 0x3 ;  /* 0x0000000604117291 */ /* 0x000fe2000f8e18ff */
[----:B--2---:R-:W-:Y:S01]  /*2310*/  @P3 MOV R2, 0x8000 ;  /* 0x0000800000023802 */ /* 0x004fe20000000f00 */
[----:B--2-4-:R-:W-:Y:S10]  /*2320*/  @P0 BRA `(.L_x_34) ;  /* 0x00000000000c0947 */ /* 0x014ff40003800000 */
[----:B------:R-:W-:-:S04]  /*2330*/  SHF.L.U32 R3, R12, 0x1f, RZ ;  /* 0x0000001f0c037819 */ /* 0x000fc800000006ff */
[----:B------:R-:W2:Y:S02]  /*2340*/  SYNCS.PHASECHK.TRANS64.TRYWAIT P0, [UR17+0x60], R3 ;  /* 0x00006003ff0075a7 */ /* 0x000ea40008001111 */
[----:B--2---:R-:W-:Y:S05]  /*2350*/  @!P0 BRA `(.L_x_35) ;  /* 0x0000006c00bc8947 */ /* 0x004fea0003800000 */
.L_x_34:
[----:B------:R2:W-:Y:S01]  /*2360*/  @P3 SYNCS.ARRIVE.TRANS64 RZ, [UR17], R2 ;  /* 0x00000002ffff39a7 */ /* 0x0005e20008000011 */
[----:B------:R-:W-:-:S04]  /*2370*/  ULOP3.LUT UR5, UR25, 0x2, URZ, 0xfc, !UPT ;  /* 0x0000000219057892 */ /* 0x000fc8000f8efcff */
[----:B------:R-:W-:-:S09]  /*2380*/  UISETP.NE.AND UP0, UPT, UR5, 0x2, UPT ;  /* 0x000000020500788c */ /* 0x000fd2000bf05270 */
[----:B------:R-:W-:Y:S05]  /*2390*/  BRA.U UP0, `(.L_x_36) ;  /* 0x0000000100047547 */ /* 0x000fea000b800000 */
[----:B------:R-:W-:Y:S05]  /*23a0*/  BPT.TRAP 0x1 ;  /* 0x000000040000795c */ /* 0x000fea0000300000 */
.L_x_36:
[----:B------:R-:W-:Y:S04]  /*23b0*/  BSSY.RECONVERGENT B0, `(.L_x_37) ;  /* 0x0000003000007945 */ /* 0x000fe80003800200 */
[----:B------:R-:W-:Y:S05]  /*23c0*/  @!P2 BRA `(.L_x_38) ;  /* 0x000000000004a947 */ /* 0x000fea0003800000 */
[----:B------:R-:W-:Y:S05]  /*23d0*/  BPT.TRAP 0x1 ;  /* 0x000000040000795c */ /* 0x000fea0000300000 */
.L_x_38:
[----:B------:R-:W-:Y:S05]  /*23e0*/  BSYNC.RECONVERGENT B0 ;  /* 0x0000000000007941 */ /* 0x000fea0003800200 */
.L_x_37:
[----:B------:R-:W-:Y:S02]  /*23f0*/  UIADD3 UR5, UPT, UPT, UR4, 0x1, URZ ;  /* 0x0000000104057890 */ /* 0x000fe4000fffe0ff */
[----:B------:R-:W-:Y:S02]  /*2400*/  USHF.L.U32 UR4, UR4, 0xb, URZ ;  /* 0x0000000b04047899 */ /* 0x000fe400080006ff */
[----:B------:R-:W-:Y:S02]  /*2410*/  UISETP.NE.AND UP0, UPT, UR5, 0xc, UPT ;  /* 0x0000000c0500788c */ /* 0x000fe4000bf05270 */
[----:B------:R-:W-:Y:S02]  /*2420*/  USHF.L.U32 UR18, UR13, 0x5, URZ ;  /* 0x000000050d127899 */ /* 0x000fe400080006ff */
[----:B------:R-:W-:Y:S02]  /*2430*/  USEL UR8, URZ, 0x1, UP0 ;  /* 0x00000001ff087887 */ /* 0x000fe40008000000 */
[----:B------:R-:W-:-:S02]  /*2440*/  USEL UR7, UR5, URZ, UP0 ;  /* 0x000000ff05077287 */ /* 0x000fc40008000000 */
[----:B------:R-:W-:Y:S02]  /*2450*/  UIADD3 UR22, UP0, UPT, UR30, 0x180, URZ ;  /* 0x000001801e167890 */ /* 0x000fe4000ff1e0ff */
[----:B------:R-:W-:Y:S01]  /*2460*/  ULEA UR5, UR7, UR6, 0x3 ;  /* 0x0000000607057291 */ /* 0x000fe2000f8e18ff */
[----:B------:R-:W-:Y:S01]  /*2470*/  LOP3.LUT R12, R12, UR8, RZ, 0x3c, !PT ;  /* 0x000000080c0c7c12 */ /* 0x000fe2000f8e3cff */
[----:B------:R-:W-:Y:S02]  /*2480*/  UIADD3 UR13, UPT, UPT, UR13, 0x1, URZ ;  /* 0x000000010d0d7890 */ /* 0x000fe4000fffe0ff */
[----:B------:R-:W-:Y:S01]  /*2490*/  UIADD3 UR14, UP1, UPT, UR30, 0x80, URZ ;  /* 0x000000801e0e7890 */ /* 0x000fe2000ff3e0ff */
[----:B-1----:R-:W-:Y:S01]  /*24a0*/  SHF.L.U32 R0, R12, 0x1f, RZ ;  /* 0x0000001f0c007819 */ /* 0x002fe200000006ff */
[----:B------:R-:W-:Y:S02]  /*24b0*/  UIADD3.X UR23, UPT, UPT, URZ, UR31, URZ, UP0, !UPT ;  /* 0x0000001fff177290 */ /* 0x000fe400087fe4ff */
[----:B------:R-:W-:Y:S01]  /*24c0*/  UISETP.NE.AND UP0, UPT, UR13, UR28, UPT ;  /* 0x0000001c0d00728c */ /* 0x000fe2000bf05270 */
[----:B------:R3:W4:Y:S01]  /*24d0*/  SYNCS.PHASECHK.TRANS64.TRYWAIT P0, [UR5+0x60], R0 ;  /* 0x00006000ff0075a7 */ /* 0x0007220008001105 */
[----:B------:R-:W-:-:S02]  /*24e0*/  ULOP3.LUT UR5, UR27, UR4, URZ, 0xfc, !UPT ;  /* 0x000000041b057292 */ /* 0x000fc4000f8efcff */
[----:B------:R-:W-:Y:S02]  /*24f0*/  ULOP3.LUT UR4, UR26, UR4, URZ, 0xfc, !UPT ;  /* 0x000000041a047292 */ /* 0x000fe4000f8efcff */
[----:B------:R-:W-:Y:S02]  /*2500*/  ULEA UR5, UR5, UR6, 0x2 ;  /* 0x0000000605057291 */ /* 0x000fe4000f8e10ff */
[----:B------:R-:W-:Y:S02]  /*2510*/  ULEA UR4, UR4, UR6, 0x2 ;  /* 0x0000000604047291 */ /* 0x000fe4000f8e10ff */
[----:B------:R-:W-:Y:S02]  /*2520*/  UIADD3 UR16, UPT, UPT, UR5, 0x8400, URZ ;  /* 0x0000840005107890 */ /* 0x000fe4000fffe0ff */
[----:B------:R-:W-:Y:S02]  /*2530*/  ULOP3.LUT UR17, UR17, 0xfefffff8, URZ, 0xc0, !UPT ;  /* 0xfefffff811117892 */ /* 0x000fe4000f8ec0ff */
[----:B------:R-:W-:-:S02]  /*2540*/  UIADD3.X UR15, UPT, UPT, URZ, UR31, URZ, UP1, !UPT ;  /* 0x0000001fff0f7290 */ /* 0x000fc40008ffe4ff */
[----:B------:R-:W-:Y:S02]  /*2550*/  UPRMT UR5, URZ, 0x5410, UR24 ;  /* 0x00005410ff057896 */ /* 0x000fe40008000018 */
[----:B------:R-:W-:Y:S02]  /*2560*/  UIADD3 UR8, UPT, UPT, UR4, 0x20400, URZ ;  /* 0x0002040004087890 */ /* 0x000fe4000fffe0ff */
[----:B------:R-:W-:Y:S01]  /*2570*/  UPRMT UR4, URZ, 0x5410, UR21 ;  /* 0x00005410ff047896 */ /* 0x000fe20008000015 */
[----:B------:R-:W-:Y:S01]  /*2580*/  UMOV UR32, 0x0 ;  /* 0x0000000000207882 */ /* 0x000fe20000000000 */
[----:B------:R-:W-:Y:S01]  /*2590*/  UMOV UR33, 0x10000000 ;  /* 0x1000000000217882 */ /* 0x000fe20000000000 */
[----:B------:R-:W-:Y:S01]  /*25a0*/  UMOV UR19, UR35 ;  /* 0x0000002300137c82 */ /* 0x000fe20008000000 */
[----:B------:R-:W-:Y:S01]  /*25b0*/  UMOV UR20, UR36 ;  /* 0x0000002400147c82 */ /* 0x000fe20008000000 */
[----:B------:R-:W-:Y:S01]  /*25c0*/  UMOV UR12, UR36 ;  /* 0x00000024000c7c82 */ /* 0x000fe20008000000 */
[----:B------:R-:W-:Y:S01]  /*25d0*/  UMOV UR9, UR17 ;  /* 0x0000001100097c82 */ /* 0x000fe20008000000 */
[----:B------:R-:W-:Y:S01]  /*25e0*/  UMOV UR10, UR18 ;  /* 0x00000012000a7c82 */ /* 0x000fe20008000000 */
[----:B------:R-:W-:Y:S01]  /*25f0*/  UTMALDG.3D.MULTICAST.2CTA [UR16], [UR14], UR5, desc[UR32] ;  /* 0x000020100e0073b4 */ /* 0x000fe20008211805 */
[----:B------:R1:W-:Y:S02]  /*2600*/  UTMALDG.3D.MULTICAST.2CTA [UR8], [UR22], UR4, desc[UR32] ;  /* 0x00002008160073b4 */ /* 0x0003e40008211804 */
[----:B-1----:R-:W-:Y:S01]  /*2610*/  UMOV UR4, UR7 ;  /* 0x0000000700047c82 */ /* 0x002fe20008000000 */
[----:B---3--:R-:W-:Y:S05]  /*2620*/  BRA.U UP0, `(.L_x_39) ;  /* 0xfffffffd00347547 */ /* 0x008fea000b83ffff */
.L_x_33:
[C---:B------:R-:W-:Y:S01]  /*2630*/  LEA R3, R11.reuse, UR6, 0x3 ;  /* 0x000000060b037c11 */ /* 0x040fe2000f8e18ff */
[----:B------:R-:W-:Y:S01]  /*2640*/  NOP ;  /* 0x0000000000007918 */ /* 0x000fe20000000000 */
[----:B-1----:R-:W-:Y:S02]  /*2650*/  SHF.L.U32 R0, R10, 0x1f, RZ ;  /* 0x0000001f0a007819 */ /* 0x002fe400000006ff */
[----:B------:R-:W-:Y:S02]  /*2660*/  LEA R4, R11, UR6, 0x4 ;  /* 0x000000060b047c11 */ /* 0x000fe4000f8e20ff */
[----:B--2-4-:R-:W1:Y:S02]  /*2670*/  SYNCS.PHASECHK.TRANS64.TRYWAIT P0, [R3+URZ+0x110], R0 ;  /* 0x00011000030075a7 */ /* 0x014e6400080011ff */
[----:B-1----:R-:W-:Y:S05]  /*2680*/  @!P0 BRA `(.L_x_40) ;  /* 0x0000006c00088947 */ /* 0x002fea0003800000 */
.L_x_161:
[----:B------:R-:W2:Y:S01]  /*2690*/  LDS.128 R4, [R4+0x1a0] ;  /* 0x0001a00004047984 */ /* 0x000ea20000000c00 */
[----:B------:R-:W-:Y:S01]  /*26a0*/  UISETP.GE.AND UP0, UPT, UR45, 0x1, UPT ;  /* 0x000000012d00788c */ /* 0x000fe2000bf06270 */
[----:B------:R-:W-:Y:S01]  /*26b0*/  @!PT LDS RZ, [RZ] ;  /* 0x00000000fffff984 */ /* 0x000fe20000000800 */
[----:B------:R-:W-:Y:S01]  /*26c0*/  @!PT LDS RZ, [RZ] ;  /* 0x00000000fffff984 */ /* 0x000fe20000000800 */
[----:B------:R-:W-:Y:S01]  /*26d0*/  @!PT LDS RZ, [RZ] ;  /* 0x00000000fffff984 */ /* 0x000fe20000000800 */
[----:B------:R-:W-:Y:S01]  /*26e0*/  @!PT LDS RZ, [RZ] ;  /* 0x00000000fffff984 */ /* 0x000fe20000000800 */
[----:B------:R3:W-:Y:S06]  /*26f0*/  MEMBAR.ALL.CTA ;  /* 0x0000000000007992 */ /* 0x0007ec0000008000 */
[----:B---3--:R-:W3:Y:S01]  /*2700*/  FENCE.VIEW.ASYNC.S ;  /* 0x00000000000073c6 */ /* 0x008ee20000000000 */
[----:B--2---:R-:W-:-:S13]  /*2710*/  LOP3.LUT P0, RZ, R6, 0x1, RZ, 0xc0, !PT ;  /* 0x0000000106ff7812 */ /* 0x004fda000780c0ff */
[----:B---3--:R-:W-:Y:S01]  /*2720*/  VOTEU.ANY UP1, P0 ;  /* 0x0000000000ff7886 */ /* 0x008fe20000020100 */
[----:B------:R-:W-:-:S13]  /*2730*/  PLOP3.LUT P0, PT, PT, PT, UP1, 0x80, 0x8 ;  /* 0x000000000008781c */ /* 0x000fda0003f0f018 */
[----:B-1----:R-:W-:Y:S02]  /*2740*/  @P0 LOP3.LUT R0, R5, 0xffff, RZ, 0xc0, !PT ;  /* 0x0000ffff05000812 */ /* 0x002fe400078ec0ff */
[----:B------:R-:W-:Y:S02]  /*2750*/  @P0 MOV R2, R4 ;  /* 0x0000000400020202 */ /* 0x000fe40000000f00 */
[----:B------:R-:W-:Y:S01]  /*2760*/  @P0 R2UR UR5, R0 ;  /* 0x00000000000502ca */ /* 0x000fe200000e0000 */
[----:B------:R-:W-:Y:S01]  /*2770*/  VIADD R0, R3, 0x120 ;  /* 0x0000012003007836 */ /* 0x000fe20000000000 */
[----:B------:R-:W-:Y:S02]  /*2780*/  @P0 SHF.R.U32.HI R4, RZ, 0x10, R5 ;  /* 0x00000010ff040819 */ /* 0x000fe40000011605 */
[----:B------:R-:W-:Y:S02]  /*2790*/  @P0 R2UR UR8, R2 ;  /* 0x00000000020802ca */ /* 0x000fe400000e0000 */
[----:B------:R-:W-:-:S02]  /*27a0*/  PRMT R0, RZ, 0x654, R0 ;  /* 0x00000654ff007816 */ /* 0x000fc40000000000 */
[----:B------:R-:W-:Y:S02]  /*27b0*/  @P0 R2UR UR4, R4 ;  /* 0x00000000040402ca */ /* 0x000fe400000e0000 */
[----:B------:R1:W-:Y:S03]  /*27c0*/  SYNCS.ARRIVE.TRANS64.RED.A1T0 RZ, [R0+URZ], RZ ;  /* 0x000000ff00ff79a7 */ /* 0x0003e600081004ff */
[----:B------:R-:W-:-:S04]  /*27d0*/  @UP1 UMOV UR37, UR5 ;  /* 0x0000000500251c82 */ /* 0x000fc80008000000 */
[----:B------:R-:W-:-:S04]  /*27e0*/  @UP1 UMOV UR38, UR8 ;  /* 0x0000000800261c82 */ /* 0x000fc80008000000 */
[----:B------:R-:W-:Y:S01]  /*27f0*/  @UP1 UMOV UR36, UR4 ;  /* 0x0000000400241c82 */ /* 0x000fe20008000000 */
[----:B------:R-:W-:Y:S05]  /*2800*/  BRA.U !UP0, `(.L_x_41) ;  /* 0x0000000108d47547 */ /* 0x000fea000b800000 */
[----:B------:R-:W2:Y:S01]  /*2810*/  LDCU.128 UR12, c[0x0][0xb10] ;  /* 0x00016200ff0c77ac */ /* 0x000ea20008000c00 */
[----:B------:R-:W3:Y:S01]  /*2820*/  LDCU UR28, c[0x0][0xb20] ;  /* 0x00016400ff1c77ac */ /* 0x000ee20008000800 */
[----:B------:R-:W4:Y:S01]  /*2830*/  LDCU UR20, c[0x0][0xb0c] ;  /* 0x00016180ff1477ac */ /* 0x000f220008000800 */
[----:B------:R-:W1:Y:S01]  /*2840*/  LDCU.64 UR10, c[0x0][0xb28] ;  /* 0x00016500ff0a77ac */ /* 0x000e620008000a00 */
[----:B------:R-:W-:Y:S02]  /*2850*/  UISETP.NE.AND UP3, UPT, UR45, 0x1, UPT ;  /* 0x000000012d00788c */ /* 0x000fe4000bf65270 */
[----:B--2---:R-:W-:Y:S02]  /*2860*/  UIMAD.WIDE.U32 UR8, UR39, UR15, URZ ;  /* 0x0000000f270872a5 */ /* 0x004fe4000f8e00ff */
[----:B------:R-:W-:Y:S02]  /*2870*/  UIMAD.WIDE.U32 UR4, UR40, UR12, URZ ;  /* 0x0000000c280472a5 */ /* 0x000fe4000f8e00ff */
[----:B------:R-:W-:-:S02]  /*2880*/  UISETP.NE.AND UP0, UPT, UR14, 0x1, UPT ;  /* 0x000000010e00788c */ /* 0x000fc4000bf05270 */
[----:B------:R-:W-:Y:S01]  /*2890*/  UIMAD.WIDE.U32 UR22, UR37, UR15, URZ ;  /* 0x0000000f251672a5 */ /* 0x000fe2000f8e00ff */
[----:B------:R-:W-:Y:S02]  /*28a0*/  UMOV UR8, UR9 ;  /* 0x0000000900087c82 */ /* 0x000fe40008000000 */
[----:B------:R-:W-:Y:S01]  /*28b0*/  UMOV UR4, UR5 ;  /* 0x0000000500047c82 */ /* 0x000fe20008000000 */
[----:B---3--:R-:W-:Y:S02]  /*28c0*/  USHF.R.U32.HI UR8, URZ, UR28, UR8 ;  /* 0x0000001cff087299 */ /* 0x008fe40008011608 */
[----:B----4-:R-:W-:Y:S02]  /*28d0*/  UISETP.NE.AND UP2, UPT, UR20, 0x1, UPT ;  /* 0x000000011400788c */ /* 0x010fe4000bf45270 */
[----:B------:R-:W-:Y:S02]  /*28e0*/  USHF.R.U32.HI UR4, URZ, UR13, UR4 ;  /* 0x0000000dff047299 */ /* 0x000fe40008011604 */
[----:B------:R-:W-:-:S02]  /*28f0*/  USEL UR5, UR39, UR8, !UP0 ;  /* 0x0000000827057287 */ /* 0x000fc4000c000000 */
[----:B------:R-:W-:Y:S02]  /*2900*/  USEL UR8, UR40, UR4, !UP2 ;  /* 0x0000000428087287 */ /* 0x000fe4000d000000 */
[----:B-1----:R-:W-:Y:S01]  /*2910*/  UIMAD.WIDE.U32 UR16, UR5, UR10, URZ ;  /* 0x0000000a051072a5 */ /* 0x002fe2000f8e00ff */
[----:B------:R-:W-:Y:S01]  /*2920*/  UMOV UR4, UR23 ;  /* 0x0000001700047c82 */ /* 0x000fe20008000000 */
[----:B------:R-:W-:Y:S02]  /*2930*/  UIMAD.WIDE.U32 UR18, UR38, UR12, URZ ;  /* 0x0000000c261272a5 */ /* 0x000fe4000f8e00ff */
[----:B------:R-:W-:-:S03]  /*2940*/  UIMAD.WIDE.U32 UR22, UR8, UR10, URZ ;  /* 0x0000000a081672a5 */ /* 0x000fc6000f8e00ff */
[----:B------:R-:W-:Y:S01]  /*2950*/  UMOV UR16, UR17 ;  /* 0x0000001100107c82 */ /* 0x000fe20008000000 */
[----:B------:R-:W-:Y:S02]  /*2960*/  USHF.R.U32.HI UR4, URZ, UR28, UR4 ;  /* 0x0000001cff047299 */ /* 0x000fe40008011604 */
[----:B------:R-:W-:Y:S01]  /*2970*/  @UP3 USHF.R.U32.HI UR5, URZ, UR11, UR16 ;  /* 0x0000000bff053299 */ /* 0x000fe20008011610 */
[----:B------:R-:W-:Y:S01]  /*2980*/  UMOV UR18, UR19 ;  /* 0x0000001300127c82 */ /* 0x000fe20008000000 */
[----:B------:R-:W-:Y:S01]  /*2990*/  UMOV UR22, UR23 ;  /* 0x0000001700167c82 */ /* 0x000fe20008000000 */
[----:B------:R-:W-:Y:S02]  /*29a0*/  USHF.R.U32.HI UR13, URZ, UR13, UR18 ;  /* 0x0000000dff0d7299 */ /* 0x000fe40008011612 */
[----:B------:R-:W-:Y:S02]  /*29b0*/  USEL UR4, UR37, UR4, !UP0 ;  /* 0x0000000425047287 */ /* 0x000fe4000c000000 */
[----:B------:R-:W-:-:S02]  /*29c0*/  @UP3 USHF.R.U32.HI UR8, URZ, UR11, UR22 ;  /* 0x0000000bff083299 */ /* 0x000fc40008011616 */
[----:B------:R-:W-:Y:S02]  /*29d0*/  UIMAD UR9, UR45, UR5, URZ ;  /* 0x000000052d0972a4 */ /* 0x000fe4000f8e02ff */
[----:B------:R-:W-:Y:S02]  /*29e0*/  USEL UR5, UR38, UR13, !UP2 ;  /* 0x0000000d26057287 */ /* 0x000fe4000d000000 */
[----:B------:R-:W-:Y:S02]  /*29f0*/  UIMAD UR12, UR45, UR8, URZ ;  /* 0x000000082d0c72a4 */ /* 0x000fe4000f8e02ff */
[----:B------:R-:W-:Y:S02]  /*2a00*/  UISETP.GE.AND UP0, UPT, UR4, UR9, UPT ;  /* 0x000000090400728c */ /* 0x000fe4000bf06270 */
[----:B------:R-:W-:Y:S02]  /*2a10*/  UIMAD.WIDE.U32 UR16, UR4, UR10, URZ ;  /* 0x0000000a041072a5 */ /* 0x000fe4000f8e00ff */
[----:B------:R-:W-:-:S02]  /*2a20*/  UISETP.GE.OR UP0, UPT, UR5, UR12, UP0 ;  /* 0x0000000c0500728c */ /* 0x000fc40008706670 */
        /* <DEDUP_REMOVED lines=19> */
.L_x_41:
[----:B------:R-:W2:Y:S02]  /*2b60*/  LDCU UR4, c[0x0][0xb30] ;  /* 0x00016600ff0477ac */ /* 0x000ea40008000800 */
[----:B--2---:R-:W-:-:S09]  /*2b70*/  UISETP.NE.AND UP0, UPT, UR4, 0x1, UPT ;  /* 0x000000010400788c */ /* 0x004fd2000bf05270 */
[----:B------:R-:W-:Y:S05]  /*2b80*/  BRA.U UP0, `(.L_x_42) ;  /* 0x0000000100447547 */ /* 0x000fea000b800000 */
[----:B------:R-:W2:Y:S01]  /*2b90*/  LDCU.128 UR12, c[0x0][0xb10] ;  /* 0x00016200ff0c77ac */ /* 0x000ea20008000c00 */
[----:B------:R-:W3:Y:S01]  /*2ba0*/  LDCU UR10, c[0x0][0xb0c] ;  /* 0x00016180ff0a77ac */ /* 0x000ee20008000800 */
[----:B------:R-:W4:Y:S01]  /*2bb0*/  LDCU UR11, c[0x0][0xb20] ;  /* 0x00016400ff0b77ac */ /* 0x000f220008000800 */
[----:B--2---:R-:W-:Y:S02]  /*2bc0*/  UIMAD.WIDE.U32 UR8, UR38, UR12, URZ ;  /* 0x0000000c260872a5 */ /* 0x004fe4000f8e00ff */
[----:B------:R-:W-:Y:S02]  /*2bd0*/  UIMAD.WIDE.U32 UR4, UR37, UR15, URZ ;  /* 0x0000000f250472a5 */ /* 0x000fe4000f8e00ff */
[----:B---3--:R-:W-:Y:S02]  /*2be0*/  UISETP.NE.AND UP2, UPT, UR10, 0x1, UPT ;  /* 0x000000010a00788c */ /* 0x008fe4000bf45270 */
[----:B------:R-:W-:Y:S01]  /*2bf0*/  UISETP.NE.AND UP0, UPT, UR14, 0x1, UPT ;  /* 0x000000010e00788c */ /* 0x000fe2000bf05270 */
[----:B------:R-:W-:-:S02]  /*2c00*/  UMOV UR8, UR9 ;  /* 0x0000000900087c82 */ /* 0x000fc40008000000 */
[----:B------:R-:W-:Y:S01]  /*2c10*/  UMOV UR4, UR5 ;  /* 0x0000000500047c82 */ /* 0x000fe20008000000 */
[----:B------:R-:W-:Y:S02]  /*2c20*/  USHF.R.U32.HI UR13, URZ, UR13, UR8 ;  /* 0x0000000dff0d7299 */ /* 0x000fe40008011608 */
[----:B----4-:R-:W-:Y:S02]  /*2c30*/  USHF.R.U32.HI UR4, URZ, UR11, UR4 ;  /* 0x0000000bff047299 */ /* 0x010fe40008011604 */
[----:B------:R-:W-:Y:S02]  /*2c40*/  USEL UR5, UR38, UR13, !UP2 ;  /* 0x0000000d26057287 */ /* 0x000fe4000d000000 */
[----:B------:R-:W-:-:S04]  /*2c50*/  USEL UR4, UR37, UR4, !UP0 ;  /* 0x0000000425047287 */ /* 0x000fc8000c000000 */
[----:B------:R-:W-:Y:S02]  /*2c60*/  UIADD3 UR8, UPT, UPT, UR5, -UR4, URZ ;  /* 0x8000000405087290 */ /* 0x000fe4000fffe0ff */
[----:B------:R-:W-:Y:S02]  /*2c70*/  UIADD3 UR4, UPT, UPT, -UR5, UR4, URZ ;  /* 0x0000000405047290 */ /* 0x000fe4000fffe1ff */
[----:B------:R-:W-:Y:S02]  /*2c80*/  UIMAD UR37, UR8, UR14, UR37 ;  /* 0x0000000e082572a4 */ /* 0x000fe4000f8e0225 */
[----:B------:R-:W-:-:S12]  /*2c90*/  UIMAD UR38, UR4, UR10, UR38 ;  /* 0x0000000a042672a4 */ /* 0x000fd8000f8e0226 */
.L_x_42:
[----:B------:R-:W-:Y:S01]  /*2ca0*/  VIADD R11, R11, 0x1 ;  /* 0x000000010b0b7836 */ /* 0x000fe20000000000 */
[----:B------:R-:W-:Y:S01]  /*2cb0*/  R2UR UR4, R57 ;  /* 0x00000000390472ca */ /* 0x000fe200000e0000 */
[----:B------:R-:W-:Y:S01]  /*2cc0*/  UIADD3 UR20, UPT, UPT, UR38, UR63, URZ ;  /* 0x0000003f26147290 */ /* 0x000fe2000fffe0ff */
[----:B------:R-:W-:Y:S02]  /*2cd0*/  PLOP3.LUT P1, PT, PT, PT, PT, 0x80, 0x8 ;  /* 0x000000000008781c */ /* 0x000fe40003f2f070 */
[----:B------:R-:W-:-:S04]  /*2ce0*/  ISETP.NE.AND P0, PT, R11, 0x2, PT ;  /* 0x000000020b00780c */ /* 0x000fc80003f05270 */
[----:B-1----:R-:W-:Y:S02]  /*2cf0*/  SEL R0, RZ, 0x1, P0 ;  /* 0x00000001ff007807 */ /* 0x002fe40000000000 */
[----:B------:R-:W-:Y:S02]  /*2d00*/  SEL R11, R11, RZ, P0 ;  /* 0x000000ff0b0b7207 */ /* 0x000fe40000000000 */
[----:B------:R-:W-:Y:S01]  /*2d10*/  LOP3.LUT R10, R10, R0, RZ, 0x3c, !PT ;  /* 0x000000000a0a7212 */ /* 0x000fe200078e3cff */
[----:B------:R-:W-:Y:S01]  /*2d20*/  UIADD3 UR28, UPT, UPT, UR37, UR4, URZ ;  /* 0x00000004251c7290 */ /* 0x000fe2000fffe0ff */
[----:B------:R-:W-:Y:S11]  /*2d30*/  BRA.U UP1, `(.L_x_43) ;  /* 0xfffffff101087547 */ /* 0x000ff6000b83ffff */
[----:B------:R-:W-:Y:S01]  /*2d40*/  UIADD3 UR8, UPT, UPT, UR6, 0x60, URZ ;  /* 0x0000006006087890 */ /* 0x000fe2000fffe0ff */
[----:B------:R-:W-:-:S03]  /*2d50*/  SHF.L.U32 R2, R12, 0x1f, RZ ;  /* 0x0000001f0c027819 */ /* 0x000fc600000006ff */
[----:B------:R-:W-:-:S09]  /*2d60*/  ULEA UR4, UR7, UR8, 0x3 ;  /* 0x0000000807047291 */ /* 0x000fd2000f8e18ff */
[----:B------:R-:W1:Y:S02]  /*2d70*/  SYNCS.PHASECHK.TRANS64.TRYWAIT P0, [UR4], R2 ;  /* 0x00000002ff0075a7 */ /* 0x000e640008001104 */
[----:B-1----:R-:W-:Y:S05]  /*2d80*/  @!P0 BRA `(.L_x_44) ;  /* 0x00000064005c8947 */ /* 0x002fea0003800000 */
.L_x_163:
[----:B------:R-:W-:-:S04]  /*2d90*/  UIADD3 UR4, UPT, UPT, UR7, 0x1, URZ ;  /* 0x0000000107047890 */ /* 0x000fc8000fffe0ff */
[----:B------:R-:W-:-:S04]  /*2da0*/  UISETP.NE.AND UP0, UPT, UR4, 0xc, UPT ;  /* 0x0000000c0400788c */ /* 0x000fc8000bf05270 */
[----:B------:R-:W-:Y:S02]  /*2db0*/  USEL UR6, URZ, 0x1, UP0 ;  /* 0x00000001ff067887 */ /* 0x000fe40008000000 */
[----:B------:R-:W-:-:S04]  /*2dc0*/  USEL UR4, UR4, URZ, UP0 ;  /* 0x000000ff04047287 */ /* 0x000fc80008000000 */
[----:B------:R-:W-:Y:S01]  /*2dd0*/  ULEA UR5, UR4, UR8, 0x3 ;  /* 0x0000000804057291 */ /* 0x000fe2000f8e18ff */
[----:B-1----:R-:W-:-:S04]  /*2de0*/  LOP3.LUT R2, R12, UR6, RZ, 0x3c, !PT ;  /* 0x000000060c027c12 */ /* 0x002fc8000f8e3cff */
[----:B------:R-:W-:-:S04]  /*2df0*/  SHF.L.U32 R3, R2, 0x1f, RZ ;  /* 0x0000001f02037819 */ /* 0x000fc800000006ff */
[----:B------:R-:W1:Y:S02]  /*2e00*/  SYNCS.PHASECHK.TRANS64.TRYWAIT P0, [UR5], R3 ;  /* 0x00000003ff0075a7 */ /* 0x000e640008001105 */
[----:B-1----:R-:W-:Y:S05]  /*2e10*/  @!P0 BRA `(.L_x_45) ;  /* 0x0000006400508947 */ /* 0x002fea0003800000 */
.L_x_165:
[----:B------:R-:W-:-:S04]  /*2e20*/  UIADD3 UR4, UPT, UPT, UR4, 0x1, URZ ;  /* 0x0000000104047890 */ /* 0x000fc8000fffe0ff */
[----:B------:R-:W-:-:S04]  /*2e30*/  UISETP.NE.AND UP0, UPT, UR4, 0xc, UPT ;  /* 0x0000000c0400788c */ /* 0x000fc8000bf05270 */
[----:B------:R-:W-:Y:S02]  /*2e40*/  USEL UR6, URZ, 0x1, UP0 ;  /* 0x00000001ff067887 */ /* 0x000fe40008000000 */
[----:B------:R-:W-:-:S04]  /*2e50*/  USEL UR4, UR4, URZ, UP0 ;  /* 0x000000ff04047287 */ /* 0x000fc80008000000 */
[----:B------:R-:W-:Y:S01]  /*2e60*/  ULEA UR5, UR4, UR8, 0x3 ;  /* 0x0000000804057291 */ /* 0x000fe2000f8e18ff */
[----:B------:R-:W-:-:S04]  /*2e70*/  LOP3.LUT R2, R2, UR6, RZ, 0x3c, !PT ;  /* 0x0000000602027c12 */ /* 0x000fc8000f8e3cff */
[----:B-1----:R-:W-:-:S04]  /*2e80*/  SHF.L.U32 R3, R2, 0x1f, RZ ;  /* 0x0000001f02037819 */ /* 0x002fc800000006ff */
[----:B------:R-:W1:Y:S02]  /*2e90*/  SYNCS.PHASECHK.TRANS64.TRYWAIT P0, [UR5], R3 ;  /* 0x00000003ff0075a7 */ /* 0x000e640008001105 */
[----:B-1----:R-:W-:Y:S05]  /*2ea0*/  @!P0 BRA `(.L_x_46) ;  /* 0x0000006400448947 */ /* 0x002fea0003800000 */
.L_x_167:
        /* <DEDUP_REMOVED lines=9> */
.L_x_169:
        /* <DEDUP_REMOVED lines=9> */
.L_x_171:
        /* <DEDUP_REMOVED lines=9> */
.L_x_173:
        /* <DEDUP_REMOVED lines=9> */
.L_x_175:
        /* <DEDUP_REMOVED lines=9> */
.L_x_177:
        /* <DEDUP_REMOVED lines=9> */
.L_x_179:
        /* <DEDUP_REMOVED lines=9> */
.L_x_181:
        /* <DEDUP_REMOVED lines=9> */
.L_x_183:
[----:B------:R-:W-:-:S04]  /*3330*/  UIADD3 UR4, UPT, UPT, UR4, 0x1, URZ ;  /* 0x0000000104047890 */ /* 0x000fc8000fffe0ff */
[----:B------:R-:W-:-:S04]  /*3340*/  UISETP.NE.AND UP0, UPT, UR4, 0xc, UPT ;  /* 0x0000000c0400788c */ /* 0x000fc8000bf05270 */
[----:B------:R-:W-:Y:S02]  /*3350*/  USEL UR5, URZ, 0x1, UP0 ;  /* 0x00000001ff057887 */ /* 0x000fe40008000000 */
[----:B------:R-:W-:-:S04]  /*3360*/  USEL UR4, UR4, URZ, UP0 ;  /* 0x000000ff04047287 */ /* 0x000fc80008000000 */
[----:B------:R-:W-:Y:S01]  /*3370*/  ULEA UR4, UR4, UR8, 0x3 ;  /* 0x0000000804047291 */ /* 0x000fe2000f8e18ff */
[----:B------:R-:W-:-:S04]  /*3380*/  LOP3.LUT R2, R2, UR5, RZ, 0x3c, !PT ;  /* 0x0000000502027c12 */ /* 0x000fc8000f8e3cff */
[----:B------:R-:W-:Y:S01]  /*3390*/  SHF.L.U32 R2, R2, 0x1f, RZ ;  /* 0x0000001f02027819 */ /* 0x000fe200000006ff */
[----:B-1----:R-:W-:-:S07]  /*33a0*/  IMAD.U32 R0, RZ, RZ, UR4 ;  /* 0x00000004ff007e24 */ /* 0x002fce000f8e00ff */
.L_x_55:
[----:B-1----:R1:W2:Y:S02]  /*33b0*/  SYNCS.PHASECHK.TRANS64.TRYWAIT P0, [R0+URZ], R2 ;  /* 0x00000002000075a7 */ /* 0x0022a400080011ff */
[----:B--2---:R-:W-:Y:S05]  /*33c0*/  @!P0 NANOSLEEP.SYNCS 0x989680 ;  /* 0x009896800000895d */ /* 0x004fea0003900000 */
[----:B------:R-:W2:Y:S02]  /*33d0*/  @!P0 SYNCS.PHASECHK.TRANS64 P0, [R0+URZ], R2 ;  /* 0x00000002000085a7 */ /* 0x000ea400080010ff */
[----:B--2---:R-:W-:Y:S05]  /*33e0*/  @P0 EXIT ;  /* 0x000000000000094d */ /* 0x004fea0003800000 */
[----:B------:R-:W-:Y:S05]  /*33f0*/  BRA `(.L_x_55) ;  /* 0xfffffffc00ec7947 */ /* 0x000fea000383ffff */
.L_x_23:
[----:B------:R-:W-:-:S04]  /*3400*/  UISETP.NE.AND UP0, UPT, UR47, URZ, UPT ;  /* 0x000000ff2f00728c */ /* 0x000fc8000bf05270 */
[----:B------:R-:W-:-:S09]  /*3410*/  UISETP.NE.OR UP0, UPT, UR25, 0x1, UP0 ;  /* 0x000000011900788c */ /* 0x000fd20008705670 */
[----:B------:R-:W-:Y:S05]  /*3420*/  BRA.U UP0, `(.L_x_56) ;  /* 0x0000000500487547 */ /* 0x000fea000b800000 */
[----:B------:R-:W-:Y:S01]  /*3430*/  ISETP.GE.U32.AND P2, PT, R0, 0x10, PT ;  /* 0x000000100000780c */ /* 0x000fe20003f46070 */
[----:B------:R-:W-:Y:S01]  /*3440*/  IMAD.MOV.U32 R12, RZ, RZ, 0x1 ;  /* 0x00000001ff0c7424 */ /* 0x000fe200078e00ff */
[----:B------:R-:W-:Y:S02]  /*3450*/  CS2R R10, SRZ ;  /* 0x00000000000a7805 */ /* 0x000fe4000001ff00 */
[----:B------:R-:W-:Y:S01]  /*3460*/  CS2R R8, SRZ ;  /* 0x0000000000087805 */ /* 0x000fe2000001ff00 */
[----:B------:R-:W-:Y:S01]  /*3470*/  UMOV UR6, 0x400 ;  /* 0x0000040000067882 */ /* 0x000fe20000000000 */
[----:B------:R-:W-:Y:S01]  /*3480*/  UMOV UR5, URZ ;  /* 0x000000ff00057c82 */ /* 0x000fe20008000000 */
[----:B------:R-:W-:-:S12]  /*3490*/  ULEA UR6, UR47, UR6, 0x18 ;  /* 0x000000062f067291 */ /* 0x000fd8000f8ec0ff */
.L_x_60:
[----:B------:R-:W-:Y:S02]  /*34a0*/  LEA R2, R8, UR6, 0x3 ;  /* 0x0000000608027c11 */ /* 0x000fe4000f8e18ff */
[----:B------:R-:W-:-:S03]  /*34b0*/  SHF.L.U32 R4, R9, 0x1f, RZ ;  /* 0x0000001f09047819 */ /* 0x000fc600000006ff */
[----:B------:R-:W-:Y:S01]  /*34c0*/  VIADD R5, R2, 0x180 ;  /* 0x0000018002057836 */ /* 0x000fe20000000000 */
[----:B------:R-:W1:Y:S02]  /*34d0*/  SYNCS.PHASECHK.TRANS64.TRYWAIT P0, [R2+URZ+0x170], R4 ;  /* 0x00017004020075a7 */ /* 0x000e6400080011ff */
[----:B-1----:R-:W-:Y:S05]  /*34e0*/  @!P0 BRA `(.L_x_57) ;  /* 0x00000060008c8947 */ /* 0x002fea0003800000 */
.L_x_184:
[----:B------:R-:W-:Y:S01]  /*34f0*/  ULEA UR4, UR5, UR6, 0x3 ;  /* 0x0000000605047291 */ /* 0x000fe2000f8e18ff */
[----:B-1----:R-:W-:Y:S01]  /*3500*/  PRMT R2, RZ, 0x654, R5 ;  /* 0x00000654ff027816 */ /* 0x002fe20000000005 */
[----:B------:R-:W-:Y:S01]  /*3510*/  @!P2 IMAD.MOV.U32 R4, RZ, RZ, 0x10 ;  /* 0x00000010ff04a424 */ /* 0x000fe200078e00ff */
[----:B------:R-:W-:Y:S01]  /*3520*/  SHF.L.U32 R5, R12, 0x1f, RZ ;  /* 0x0000001f0c057819 */ /* 0x000fe200000006ff */
[----:B------:R-:W-:Y:S01]  /*3530*/  UIADD3 UR7, UPT, UPT, UR4, 0x110, URZ ;  /* 0x0000011004077890 */ /* 0x000fe2000fffe0ff */
[----:B------:R1:W-:Y:S05]  /*3540*/  SYNCS.ARRIVE.TRANS64.RED.A1T0 RZ, [R2+URZ], RZ ;  /* 0x000000ff02ff79a7 */ /* 0x0003ea00081004ff */
[----:B------:R-:W-:Y:S01]  /*3550*/  IMAD.U32 R6, RZ, RZ, UR7 ;  /* 0x00000007ff067e24 */ /* 0x000fe2000f8e00ff */
[----:B------:R-:W2:Y:S04]  /*3560*/  SYNCS.PHASECHK.TRANS64.TRYWAIT P0, [UR4+0x120], R5 ;  /* 0x00012005ff0075a7 */ /* 0x000ea80008001104 */
[----:B------:R-:W-:Y:S01]  /*3570*/  PRMT R6, R0, 0x654, R6 ;  /* 0x0000065400067816 */ /* 0x000fe20000000006 */
[----:B-12---:R-:W-:Y:S06]  /*3580*/  @!P0 BRA `(.L_x_58) ;  /* 0x0000006000788947 */ /* 0x006fec0003800000 */
.L_x_186:
[----:B------:R-:W-:Y:S01]  /*3590*/  ULEA UR8, UR5, UR6, 0x4 ;  /* 0x0000000605087291 */ /* 0x000fe2000f8e20ff */
[----:B------:R-:W-:Y:S01]  /*35a0*/  SEL R3, R6, R3, !P2 ;  /* 0x0000000306037207 */ /* 0x000fe20005000000 */
[----:B------:R-:W-:Y:S01]  /*35b0*/  UIADD3 UR9, UPT, UPT, UR4, 0x110, URZ ;  /* 0x0000011004097890 */ /* 0x000fe2000fffe0ff */
[----:B-1----:R-:W-:Y:S01]  /*35c0*/  LEA R2, R11, UR6, 0x3 ;  /* 0x000000060b027c11 */ /* 0x002fe2000f8e18ff */
[----:B------:R-:W-:Y:S01]  /*35d0*/  UIADD3 UR8, UPT, UPT, UR8, 0x1a0, URZ ;  /* 0x000001a008087890 */ /* 0x000fe2000fffe0ff */
[----:B------:R1:W-:Y:S01]  /*35e0*/  @!P2 SYNCS.ARRIVE.TRANS64.RED RZ, [R3+URZ], R4 ;  /* 0x0000000403ffa9a7 */ /* 0x0003e200080004ff */
[----:B------:R-:W-:Y:S01]  /*35f0*/  UIADD3 UR4, UPT, UPT, UR5, 0x1, URZ ;  /* 0x0000000105047890 */ /* 0x000fe2000fffe0ff */
[----:B------:R-:W-:-:S03]  /*3600*/  VIADD R8, R8, 0x1 ;  /* 0x0000000108087836 */ /* 0x000fc60000000000 */
[----:B------:R-:W-:Y:S02]  /*3610*/  UISETP.NE.AND UP0, UPT, UR4, 0x2, UPT ;  /* 0x000000020400788c */ /* 0x000fe4000bf05270 */
[----:B------:R-:W-:Y:S01]  /*3620*/  ISETP.NE.AND P0, PT, R8, 0x2, PT ;  /* 0x000000020800780c */ /* 0x000fe20003f05270 */
[----:B------:R-:W-:Y:S06]  /*3630*/  UGETNEXTWORKID.BROADCAST [UR8], [UR9] ;  /* 0x00000000080073ca */ /* 0x000fec0008000100 */
[----:B------:R-:W-:Y:S02]  /*3640*/  USEL UR7, URZ, 0x1, UP0 ;  /* 0x00000001ff077887 */ /* 0x000fe40008000000 */
[----:B------:R-:W-:-:S04]  /*3650*/  USEL UR5, UR4, URZ, UP0 ;  /* 0x000000ff04057287 */ /* 0x000fc80008000000 */
[----:B------:R-:W-:Y:S02]  /*3660*/  LOP3.LUT R12, R12, UR7, RZ, 0x3c, !PT ;  /* 0x000000070c0c7c12 */ /* 0x000fe4000f8e3cff */
[----:B-1----:R-:W-:-:S04]  /*3670*/  SHF.L.U32 R4, R10, 0x1f, RZ ;  /* 0x0000001f0a047819 */ /* 0x002fc800000006ff */
[----:B------:R-:W1:Y:S02]  /*3680*/  SYNCS.PHASECHK.TRANS64.TRYWAIT P1, [R2+URZ+0x110], R4 ;  /* 0x00011004020075a7 */ /* 0x000e6400080211ff */
[----:B-1----:R-:W-:Y:S05]  /*3690*/  @!P1 BRA `(.L_x_59) ;  /* 0x00000060004c9947 */ /* 0x002fea0003800000 */
.L_x_187:
[C---:B-1----:R-:W-:Y:S01]  /*36a0*/  LEA R4, R11.reuse, UR6, 0x4 ;  /* 0x000000060b047c11 */ /* 0x042fe2000f8e20ff */
[----:B------:R-:W-:Y:S01]  /*36b0*/  VIADD R2, R2, 0x120 ;  /* 0x0000012002027836 */ /* 0x000fe20000000000 */
[----:B------:R-:W-:Y:S01]  /*36c0*/  SEL R8, R8, RZ, P0 ;  /* 0x000000ff08087207 */ /* 0x000fe20000000000 */
[----:B------:R-:W-:-:S03]  /*36d0*/  VIADD R11, R11, 0x1 ;  /* 0x000000010b0b7836 */ /* 0x000fc60000000000 */
[----:B------:R-:W1:Y:S01]  /*36e0*/  LDS.128 R4, [R4+0x1a0] ;  /* 0x0001a00004047984 */ /* 0x000e620000000c00 */
[----:B------:R-:W-:Y:S02]  /*36f0*/  PRMT R2, RZ, 0x654, R2 ;  /* 0x00000654ff027816 */ /* 0x000fe40000000002 */
[C---:B------:R-:W-:Y:S01]  /*3700*/  ISETP.NE.AND P1, PT, R11.reuse, 0x2, PT ;  /* 0x000000020b00780c */ /* 0x040fe20003f25270 */
[----:B------:R-:W-:Y:S01]  /*3710*/  @!PT LDS RZ, [RZ] ;  /* 0x00000000fffff984 */ /* 0x000fe20000000800 */
[----:B------:R-:W-:Y:S01]  /*3720*/  @!PT LDS RZ, [RZ] ;  /* 0x00000000fffff984 */ /* 0x000fe20000000800 */
[----:B------:R-:W-:Y:S01]  /*3730*/  @!PT LDS RZ, [RZ] ;  /* 0x00000000fffff984 */ /* 0x000fe20000000800 */
[----:B------:R-:W-:Y:S01]  /*3740*/  @!PT LDS RZ, [RZ] ;  /* 0x00000000fffff984 */ /* 0x000fe20000000800 */
[----:B------:R2:W-:Y:S06]  /*3750*/  MEMBAR.ALL.CTA ;  /* 0x0000000000007992 */ /* 0x0005ec0000008000 */
[----:B--2---:R-:W2:Y:S01]  /*3760*/  FENCE.VIEW.ASYNC.S ;  /* 0x00000000000073c6 */ /* 0x004ea20000000000 */
[----:B------:R-:W-:Y:S01]  /*3770*/  SEL R11, R11, RZ, P1 ;  /* 0x000000ff0b0b7207 */ /* 0x000fe20000800000 */
[----:B--2---:R2:W-:Y:S01]  /*3780*/  SYNCS.ARRIVE.TRANS64.RED.A1T0 RZ, [R2+URZ], RZ ;  /* 0x000000ff02ff79a7 */ /* 0x0045e200081004ff */
[----:B-1----:R-:W-:-:S02]  /*3790*/  LOP3.LUT P3, RZ, R6, 0x1, RZ, 0xc0, !PT ;  /* 0x0000000106ff7812 */ /* 0x002fc4000786c0ff */
[----:B------:R-:W-:-:S04]  /*37a0*/  SEL R4, RZ, 0x1, P1 ;  /* 0x00000001ff047807 */ /* 0x000fc80000800000 */
[----:B------:R-:W-:Y:S02]  /*37b0*/  LOP3.LUT R10, R10, R4, RZ, 0x3c, !PT ;  /* 0x000000040a0a7212 */ /* 0x000fe400078e3cff */
[----:B--2---:R-:W-:-:S04]  /*37c0*/  SEL R2, RZ, 0x1, P0 ;  /* 0x00000001ff027807 */ /* 0x004fc80000000000 */
[----:B------:R-:W-:Y:S01]  /*37d0*/  LOP3.LUT R9, R9, R2, RZ, 0x3c, !PT ;  /* 0x0000000209097212 */ /* 0x000fe200078e3cff */
[----:B------:R-:W-:Y:S06]  /*37e0*/  @P3 BRA `(.L_x_60) ;  /* 0xfffffffc002c3947 */ /* 0x000fec000383ffff */
[----:B------:R-:W-:Y:S01]  /*37f0*/  ULEA UR4, UR5, UR6, 0x3 ;  /* 0x0000000605047291 */ /* 0x000fe2000f8e18ff */
[----:B------:R-:W-:-:S08]  /*3800*/  SHF.L.U32 R2, R12, 0x1f, RZ ;  /* 0x0000001f0c027819 */ /* 0x000fd000000006ff */
[----:B------:R-:W1:Y:S02]  /*3810*/  SYNCS.PHASECHK.TRANS64 P0, [UR4+0x120], R2 ;  /* 0x00012002ff0075a7 */ /* 0x000e640008001004 */
[----:B-1----:R-:W-:Y:S05]  /*3820*/  @P0 BRA `(.L_x_61) ;  /* 0x0000000000080947 */ /* 0x002fea0003800000 */
[----:B------:R-:W1:Y:S02]  /*3830*/  SYNCS.PHASECHK.TRANS64.TRYWAIT P0, [UR4+0x120], R2 ;  /* 0x00012002ff0075a7 */ /* 0x000e640008001104 */
[----:B-1----:R-:W-:Y:S05]  /*3840*/  @!P0 BRA `(.L_x_62) ;  /* 0x0000005c00f48947 */ /* 0x002fea0003800000 */
.L_x_61:
[----:B------:R-:W-:-:S04]  /*3850*/  UIADD3 UR7, UPT, UPT, UR5, 0x1, URZ ;  /* 0x0000000105077890 */ /* 0x000fc8000fffe0ff */
[----:B------:R-:W-:-:S04]  /*3860*/  UISETP.NE.AND UP0, UPT, UR7, 0x2, UPT ;  /* 0x000000020700788c */ /* 0x000fc8000bf05270 */
[----:B------:R-:W-:Y:S02]  /*3870*/  USEL UR8, URZ, 0x1, UP0 ;  /* 0x00000001ff087887 */ /* 0x000fe40008000000 */
[----:B------:R-:W-:-:S04]  /*3880*/  USEL UR7, UR7, URZ, UP0 ;  /* 0x000000ff07077287 */ /* 0x000fc80008000000 */
[----:B------:R-:W-:Y:S01]  /*3890*/  ULEA UR7, UR7, UR6, 0x3 ;  /* 0x0000000607077291 */ /* 0x000fe2000f8e18ff */
[----:B-1----:R-:W-:-:S04]  /*38a0*/  LOP3.LUT R2, R12, UR8, RZ, 0x3c, !PT ;  /* 0x000000080c027c12 */ /* 0x002fc8000f8e3cff */
[----:B------:R-:W-:-:S04]  /*38b0*/  SHF.L.U32 R0, R2, 0x1f, RZ ;  /* 0x0000001f02007819 */ /* 0x000fc800000006ff */
[----:B------:R-:W1:Y:S02]  /*38c0*/  SYNCS.PHASECHK.TRANS64 P0, [UR7+0x120], R0 ;  /* 0x00012000ff0075a7 */ /* 0x000e640008001007 */
[----:B-1----:R-:W-:Y:S05]  /*38d0*/  @P0 EXIT ;  /* 0x000000000000094d */ /* 0x002fea0003800000 */
[----:B------:R-:W-:Y:S02]  /*38e0*/  SHF.L.U32 R2, R2, 0x1f, RZ ;  /* 0x0000001f02027819 */ /* 0x000fe400000006ff */
[----:B------:R-:W-:-:S07]  /*38f0*/  MOV R0, UR7 ;  /* 0x0000000700007c02 */ /* 0x000fce0008000f00 */
.L_x_63:
[----:B-1----:R1:W2:Y:S02]  /*3900*/  SYNCS.PHASECHK.TRANS64.TRYWAIT P0, [R0+URZ+0x120], R2 ;  /* 0x00012002000075a7 */ /* 0x0022a400080011ff */
[----:B--2---:R-:W-:Y:S05]  /*3910*/  @!P0 NANOSLEEP.SYNCS 0x989680 ;  /* 0x009896800000895d */ /* 0x004fea0003900000 */
[----:B------:R-:W2:Y:S02]  /*3920*/  @!P0 SYNCS.PHASECHK.TRANS64 P0, [R0+URZ+0x120], R2 ;  /* 0x00012002000085a7 */ /* 0x000ea400080010ff */
[----:B--2---:R-:W-:Y:S05]  /*3930*/  @P0 EXIT ;  /* 0x000000000000094d */ /* 0x004fea0003800000 */
[----:B------:R-:W-:Y:S05]  /*3940*/  BRA `(.L_x_63) ;  /* 0xfffffffc00ec7947 */ /* 0x000fea000383ffff */
.L_x_56:
[----:B------:R-:W-:Y:S05]  /*3950*/  BRA.U UP4, `(.L_x_64) ;  /* 0x0000001104d87547 */ /* 0x000fea000b800000 */
[----:B------:R-:W-:Y:S01]  /*3960*/  UMOV UR4, 0x40 ;  /* 0x0000004000047882 */ /* 0x000fe20000000000 */
[----:B------:R-:W-:Y:S01]  /*3970*/  NOP ;  /* 0x0000000000007918 */ /* 0x000fe20000000000 */
[----:B------:R-:W-:Y:S01]  /*3980*/  ULEA UR5, UR47, UR4, 0x18 ;  /* 0x000000042f057291 */ /* 0x000fe2000f8ec0ff */
[----:B------:R-:W-:Y:S02]  /*3990*/  UMOV UR6, 0x400 ;  /* 0x0000040000067882 */ /* 0x000fe40000000000 */
[----:B------:R-:W-:-:S06]  /*39a0*/  ULEA UR6, UR47, UR6, 0x18 ;  /* 0x000000062f067291 */ /* 0x000fcc000f8ec0ff */
[----:B------:R-:W1:Y:S02]  /*39b0*/  LDS.U8 R0, [UR5+0x1c] ;  /* 0x00001c05ff007984 */ /* 0x000e640008000000 */
[----:B-1----:R-:W-:-:S13]  /*39c0*/  ISETP.NE.AND P0, PT, R0, RZ, PT ;  /* 0x000000ff0000720c */ /* 0x002fda0003f05270 */
[----:B------:R-:W-:Y:S05]  /*39d0*/  @P0 BRA `(.L_x_65) ;  /* 0x0000000400080947 */ /* 0x000fea0003800000 */
[----:B------:R-:W-:Y:S02]  /*39e0*/  UISETP.NE.U32.AND UP1, UPT, UR48, 0x1, UPT ;  /* 0x000000013000788c */ /* 0x000fe4000bf25070 */
[----:B------:R-:W-:-:S07]  /*39f0*/  UIADD3 UR7, UPT, UPT, UR5, 0x8, URZ ;  /* 0x0000000805077890 */ /* 0x000fce000fffe0ff */
[----:B------:R-:W-:Y:S05]  /*3a00*/  BRA.U !UP1, `(.L_x_66) ;  /* 0x00000001099c7547 */ /* 0x000fea000b800000 */
[----:B------:R-:W-:Y:S01]  /*3a10*/  ELECT P0, URZ, PT ;  /* 0x0000000000ff782f */ /* 0x000fe20003800000 */
[----:B------:R-:W-:-:S12]  /*3a20*/  BSSY B0, `(.L_x_66) ;  /* 0x0000025000007945 */ /* 0x000fd80003800000 */
[----:B------:R-:W-:Y:S05]  /*3a30*/  @!P0 BRA `(.L_x_67) ;  /* 0x00000000008c8947 */ /* 0x000fea0003800000 */
[----:B------:R-:W-:-:S05]  /*3a40*/  UMOV UR4, 0x10 ;  /* 0x0000001000047882 */ /* 0x000fca0000000000 */
[----:B------:R-:W-:Y:S04]  /*3a50*/  DEPBAR.LE SB1, 0x36 ;  /* 0x00009d800000791a */ /* 0x000fe80000000000 */
[----:B------:R-:W1:Y:S02]  /*3a60*/  UTCATOMSWS.2CTA.FIND_AND_SET.ALIGN UP0, UR4, UR4 ;  /* 0x00000004000475e3 */ /* 0x000e640008200800 */
[----:B-1----:R-:W-:Y:S01]  /*3a70*/  MOV R10, UR4 ;  /* 0x00000004000a7c02 */ /* 0x002fe20008000f00 */
[----:B------:R-:W-:Y:S06]  /*3a80*/  BRA.U UP0, `(.L_x_68) ;  /* 0x0000000100187547 */ /* 0x000fec000b800000 */
.L_x_69:
[----:B------:R-:W-:Y:S05]  /*3a90*/  NANOSLEEP 0x64 ;  /* 0x000000640000795d */ /* 0x000fea0003800000 */
[----:B------:R-:W-:-:S05]  /*3aa0*/  UMOV UR4, 0x10 ;  /* 0x0000001000047882 */ /* 0x000fca0000000000 */
[----:B------:R-:W-:Y:S04]  /*3ab0*/  DEPBAR.LE SB1, 0x36 ;  /* 0x00009d800000791a */ /* 0x000fe80000000000 */
[----:B------:R-:W1:Y:S02]  /*3ac0*/  UTCATOMSWS.2CTA.FIND_AND_SET.ALIGN UP0, UR4, UR4 ;  /* 0x00000004000475e3 */ /* 0x000e640008200800 */
[----:B-1----:R-:W-:Y:S01]  /*3ad0*/  MOV R10, UR4 ;  /* 0x00000004000a7c02 */ /* 0x002fe20008000f00 */
[----:B------:R-:W-:Y:S05]  /*3ae0*/  BRA.U !UP0, `(.L_x_69) ;  /* 0xfffffffd08e87547 */ /* 0x000fea000b83ffff */
.L_x_68:
[----:B------:R-:W1:Y:S01]  /*3af0*/  LDS R6, [UR5+0x10] ;  /* 0x00001005ff067984 */ /* 0x000e620008000800 */
[----:B------:R-:W-:Y:S01]  /*3b00*/  IMAD.U32 R0, RZ, RZ, UR6 ;  /* 0x00000006ff007e24 */ /* 0x000fe2000f8e00ff */
[----:B------:R-:W-:-:S03]  /*3b10*/  MOV R4, UR49 ;  /* 0x0000003100047c02 */ /* 0x000fc60008000f00 */
[----:B------:R-:W-:Y:S01]  /*3b20*/  VIADD R0, R0, 0x1c0 ;  /* 0x000001c000007836 */ /* 0x000fe20000000000 */
[----:B-1----:R-:W-:-:S04]  /*3b30*/  SHF.L.U32 R6, R6, 0x1f, RZ ;  /* 0x0000001f06067819 */ /* 0x002fc800000006ff */
[----:B------:R-:W1:Y:S02]  /*3b40*/  SYNCS.PHASECHK.TRANS64.TRYWAIT P0, [UR5+0x8], R6 ;  /* 0x00000806ff0075a7 */ /* 0x000e640008001105 */
[----:B-1----:R-:W-:Y:S05]  /*3b50*/  @P0 BRA `(.L_x_70) ;  /* 0x0000000000080947 */ /* 0x002fea0003800000 */
[----:B------:R-:W1:Y:S02]  /*3b60*/  SYNCS.PHASECHK.TRANS64.TRYWAIT P0, [UR5+0x8], R6 ;  /* 0x00000806ff0075a7 */ /* 0x000e640008001105 */
[----:B-1----:R-:W-:Y:S05]  /*3b70*/  @!P0 BRA `(.L_x_71) ;  /* 0x0000005c00408947 */ /* 0x002fea0003800000 */
.L_x_70:
[----:B------:R-:W-:Y:S01]  /*3b80*/  PRMT R4, R4, 0x654, R0 ;  /* 0x0000065404047816 */ /* 0x000fe20000000000 */
[----:B------:R-:W-:Y:S01]  /*3b90*/  HFMA2 R0, -RZ, RZ, 0, 5.9604644775390625e-08 ;  /* 0x00000001ff007431 */ /* 0x000fe200000001ff */
[----:B------:R-:W-:Y:S01]  /*3ba0*/  UPRMT UR4, UR49, 0x654, UR7 ;  /* 0x0000065431047896 */ /* 0x000fe20008000007 */
[----:B------:R-:W-:Y:S02]  /*3bb0*/  IMAD.MOV.U32 R8, RZ, RZ, 0xffff ;  /* 0x0000ffffff087424 */ /* 0x000fe400078e00ff */
[----:B-1----:R-:W-:Y:S02]  /*3bc0*/  IMAD.MOV.U32 R6, RZ, RZ, 0x4 ;  /* 0x00000004ff067424 */ /* 0x002fe400078e00ff */
[----:B------:R-:W-:Y:S01]  /*3bd0*/  IMAD.SHL.U32 R9, R10, 0x20, RZ ;  /* 0x000000200a097824 */ /* 0x000fe200078e00ff */
[----:B------:R-:W-:Y:S02]  /*3be0*/  MOV R5, UR4 ;  /* 0x0000000400057c02 */ /* 0x000fe40008000f00 */
[-C--:B------:R-:W-:Y:S01]  /*3bf0*/  SHF.L.U32 R8, R8, R10.reuse, RZ ;  /* 0x0000000a08087219 */ /* 0x080fe200000006ff */
[----:B------:R1:W-:Y:S01]  /*3c00*/  SYNCS.ARRIVE.TRANS64.RED RZ, [UR4], R6 ;  /* 0x00000006ffff79a7 */ /* 0x0003e20008000404 */
[----:B------:R-:W-:Y:S01]  /*3c10*/  SHF.L.U32 R7, R0, R10, RZ ;  /* 0x0000000a00077219 */ /* 0x000fe200000006ff */
[----:B------:R1:W-:Y:S04]  /*3c20*/  STS [UR6+0x1c0], R9 ;  /* 0x0001c009ff007988 */ /* 0x0003e80008000806 */
[----:B------:R1:W-:Y:S04]  /*3c30*/  STAS [R4.64], R10 ;  /* 0x0000000a04007dbd */ /* 0x0003e8000c0008ff */
[----:B------:R1:W-:Y:S04]  /*3c40*/  ATOMS.OR RZ, [UR5+0x14], R8 ;  /* 0x00001408ffff798c */ /* 0x0003e8000b000005 */
[----:B------:R1:W-:Y:S04]  /*3c50*/  ATOMS.OR RZ, [UR5+0x18], R7 ;  /* 0x00001807ffff798c */ /* 0x0003e8000b000005 */
[----:B------:R1:W-:Y:S02]  /*3c60*/  ATOMS.XOR RZ, [UR5+0x10], R0 ;  /* 0x00001000ffff798c */ /* 0x0003e4000b800005 */
.L_x_67:
[----:B------:R-:W-:Y:S05]  /*3c70*/  BSYNC B0 ;  /* 0x0000000000007941 */ /* 0x000fea0003800000 */
.L_x_66:
[----:B------:R-:W-:Y:S05]  /*3c80*/  BRA.U UP1, `(.L_x_72) ;  /* 0x00000001016c7547 */ /* 0x000fea000b800000 */
[----:B------:R-:W-:-:S03]  /*3c90*/  UMOV UR4, 0xffffffff ;  /* 0xffffffff00047882 */ /* 0x000fc60000000000 */
[----:B------:R-:W-:Y:S05]  /*3ca0*/  BRA.DIV UR4, `(.L_x_73) ;  /* 0x0000005e040c7947 */ /* 0x000fea000b800000 */
[----:B------:R-:W-:-:S13]  /*3cb0*/  ELECT P0, URZ, PT ;  /* 0x0000000000ff782f */ /* 0x000fda0003800000 */
.L_x_191:
[----:B------:R-:W-:Y:S05]  /*3cc0*/  @!P0 BRA `(.L_x_72) ;  /* 0x00000000005c8947 */ /* 0x000fea0003800000 */
[----:B-1----:R-:W1:Y:S02]  /*3cd0*/  LDS R4, [UR5+0x10] ;  /* 0x00001005ff047984 */ /* 0x002e640008000800 */
[----:B-1----:R-:W-:-:S04]  /*3ce0*/  SHF.L.U32 R4, R4, 0x1f, RZ ;  /* 0x0000001f04047819 */ /* 0x002fc800000006ff */
[----:B------:R-:W1:Y:S02]  /*3cf0*/  SYNCS.PHASECHK.TRANS64.TRYWAIT P0, [UR5+0x8], R4 ;  /* 0x00000804ff0075a7 */ /* 0x000e640008001105 */
[----:B-1----:R-:W-:Y:S05]  /*3d00*/  @P0 BRA `(.L_x_74) ;  /* 0x0000000000080947 */ /* 0x002fea0003800000 */
[----:B------:R-:W1:Y:S02]  /*3d10*/  SYNCS.PHASECHK.TRANS64.TRYWAIT P0, [UR5+0x8], R4 ;  /* 0x00000804ff0075a7 */ /* 0x000e640008001105 */
[----:B-1----:R-:W-:Y:S05]  /*3d20*/  @!P0 BRA `(.L_x_75) ;  /* 0x0000005c00108947 */ /* 0x002fea0003800000 */
.L_x_74:
[----:B------:R-:W2:Y:S01]  /*3d30*/  LDS R6, [UR6+0x1c0] ;  /* 0x0001c006ff067984 */ /* 0x000ea20008000800 */
[----:B-1----:R-:W-:Y:S02]  /*3d40*/  HFMA2 R0, -RZ, RZ, 0, 5.9604644775390625e-08 ;  /* 0x00000001ff007431 */ /* 0x002fe400000001ff */
[----:B------:R-:W-:Y:S01]  /*3d50*/  IMAD.MOV.U32 R4, RZ, RZ, 0xffff ;  /* 0x0000ffffff047424 */ /* 0x000fe200078e00ff */
[----:B------:R-:W-:Y:S01]  /*3d60*/  UPRMT UR4, UR49, 0x654, UR7 ;  /* 0x0000065431047896 */ /* 0x000fe20008000007 */
[----:B--2---:R-:W-:-:S03]  /*3d70*/  IMAD.SHL.U32 R5, R6, 0x20, RZ ;  /* 0x0000002006057824 */ /* 0x004fc600078e00ff */
[-C--:B------:R-:W-:Y:S02]  /*3d80*/  SHF.L.U32 R4, R4, R6.reuse, RZ ;  /* 0x0000000604047219 */ /* 0x080fe400000006ff */
[----:B------:R-:W-:Y:S01]  /*3d90*/  SHF.L.U32 R6, R0, R6, RZ ;  /* 0x0000000600067219 */ /* 0x000fe200000006ff */
[----:B------:R2:W-:Y:S04]  /*3da0*/  STS [UR6+0x1c0], R5 ;  /* 0x0001c005ff007988 */ /* 0x0005e80008000806 */
[----:B------:R2:W-:Y:S04]  /*3db0*/  ATOMS.OR RZ, [UR5+0x14], R4 ;  /* 0x00001404ffff798c */ /* 0x0005e8000b000005 */
[----:B------:R2:W-:Y:S01]  /*3dc0*/  ATOMS.OR RZ, [UR5+0x18], R6 ;  /* 0x00001806ffff798c */ /* 0x0005e2000b000005 */
[----:B------:R-:W-:Y:S03]  /*3dd0*/  SYNCS.ARRIVE.TRANS64.RED.A1T0 RZ, [UR4], RZ ;  /* 0x000000ffffff79a7 */ /* 0x000fe60008100404 */
[----:B------:R2:W-:Y:S01]  /*3de0*/  ATOMS.XOR RZ, [UR5+0x10], R0 ;  /* 0x00001000ffff798c */ /* 0x0005e2000b800005 */
[----:B------:R-:W-:Y:S05]  /*3df0*/  BRA `(.L_x_72) ;  /* 0x0000000000107947 */ /* 0x000fea0003800000 */
.L_x_65:
[----:B------:R-:W-:Y:S02]  /*3e00*/  MOV R0, 0xffffffff ;  /* 0xffffffff00007802 */ /* 0x000fe40000000f00 */
[----:B------:R-:W-:-:S03]  /*3e10*/  MOV R4, 0x3e40 ;  /* 0x00003e4000047802 */ /* 0x000fc60000000f00 */
[----:B------:R1:W-:Y:S04]  /*3e20*/  STS [UR6+0x1c0], R0 ;  /* 0x0001c000ff007988 */ /* 0x0003e80008000806 */
[----:B-1---5:R-:W-:Y:S05]  /*3e30*/  CALL.REL.NOINC `($__internal_1_$__cuda_sm10x_tcgen05_guardrail_trap_phase_invalid_during_alloc) ;  /* 0x0000006000e47944 */ /* 0x022fea0003c00000 */
.L_x_72:
[----:B------:R-:W-:Y:S05]  /*3e40*/  WARPSYNC.ALL ;  /* 0x0000000000007948 */ /* 0x000fea0003800000 */
[----:B------:R-:W3:Y:S01]  /*3e50*/  S2UR UR4, SR_CgaCtaId ;  /* 0x00000000000479c3 */ /* 0x000ee20000008800 */
[----:B------:R-:W-:Y:S01]  /*3e60*/  UMOV UR26, 0x400 ;  /* 0x00000400001a7882 */ /* 0x000fe20000000000 */
[----:B------:R-:W-:-:S06]  /*3e70*/  NOP ;  /* 0x0000000000007918 */ /* 0x000fcc0000000000 */
[----:B------:R-:W-:Y:S06]  /*3e80*/  BAR.ARV 0x6, 0xa0 ;  /* 0x0182800000007b1d */ /* 0x000fec0000002000 */
[----:B------:R-:W4:Y:S01]  /*3e90*/  LDCU UR6, c[0x0][0x38c] ;  /* 0x00007180ff0677ac */ /* 0x000f220008000800 */
[----:B------:R-:W-:Y:S01]  /*3ea0*/  LOP3.LUT R3, R3, 0xffff, RZ, 0xc0, !PT ;  /* 0x0000ffff03037812 */ /* 0x000fe200078ec0ff */
[----:B-1----:R-:W-:Y:S01]  /*3eb0*/  IMAD.MOV.U32 R9, RZ, RZ, 0x1 ;  /* 0x00000001ff097424 */ /* 0x002fe200078e00ff */
[----:B------:R-:W-:Y:S01]  /*3ec0*/  LOP3.LUT R2, R2, 0xffff, RZ, 0xc0, !PT ;  /* 0x0000ffff02027812 */ /* 0x000fe200078ec0ff */
[----:B------:R-:W-:Y:S01]  /*3ed0*/  IMAD.MOV.U32 R8, RZ, RZ, RZ ;  /* 0x000000ffff087224 */ /* 0x000fe200078e00ff */
[----:B------:R-:W-:Y:S01]  /*3ee0*/  R2UR UR28, R3 ;  /* 0x00000000031c72ca */ /* 0x000fe200000e0000 */
[----:B------:R-:W-:Y:S01]  /*3ef0*/  UMOV UR32, URZ ;  /* 0x000000ff00207c82 */ /* 0x000fe20008000000 */
[----:B------:R-:W-:-:S02]  /*3f00*/  R2UR UR42, R2 ;  /* 0x00000000022a72ca */ /* 0x000fc400000e0000 */
[----:B------:R-:W-:Y:S01]  /*3f10*/  CS2R R2, SRZ ;  /* 0x0000000000027805 */ /* 0x000fe2000001ff00 */
[----:B------:R-:W-:Y:S01]  /*3f20*/  UMOV UR23, URZ ;  /* 0x000000ff00177c82 */ /* 0x000fe20008000000 */
[----:B---3--:R-:W-:Y:S01]  /*3f30*/  ULEA UR26, UR4, UR26, 0x18 ;  /* 0x0000001a041a7291 */ /* 0x008fe2000f8ec0ff */
[----:B------:R-:W-:Y:S01]  /*3f40*/  UMOV UR22, URZ ;  /* 0x000000ff00167c82 */ /* 0x000fe20008000000 */
[----:B------:R-:W-:Y:S02]  /*3f50*/  UISETP.NE.AND UP3, UPT, UR48, URZ, UPT ;  /* 0x000000ff3000728c */ /* 0x000fe4000bf65270 */
[----:B------:R-:W-:Y:S02]  /*3f60*/  UIADD3 UR5, UPT, UPT, UR26, 0x8400, URZ ;  /* 0x000084001a057890 */ /* 0x000fe4000fffe0ff */
[----:B------:R-:W-:-:S03]  /*3f70*/  UIADD3 UR4, UPT, UPT, UR26, 0x20400, URZ ;  /* 0x000204001a047890 */ /* 0x000fc6000fffe0ff */
[----:B--2---:R-:W1:Y:S01]  /*3f80*/  LDS R0, [UR26+0x1c0] ;  /* 0x0001c01aff007984 */ /* 0x004e620008000800 */
[----:B----4-:R-:W-:Y:S02]  /*3f90*/  UIADD3 UR6, UPT, UPT, UR6, 0x1f, URZ ;  /* 0x0000001f06067890 */ /* 0x010fe4000fffe0ff */
[----:B------:R-:W-:Y:S02]  /*3fa0*/  USHF.R.U32.HI UR5, URZ, 0x4, UR5 ;  /* 0x00000004ff057899 */ /* 0x000fe40008011605 */
[----:B------:R-:W-:Y:S02]  /*3fb0*/  USHF.R.S32.HI UR33, URZ, 0x1f, UR6 ;  /* 0x0000001fff217899 */ /* 0x000fe40008011406 */
[----:B------:R-:W-:Y:S02]  /*3fc0*/  USHF.R.U32.HI UR4, URZ, 0x4, UR4 ;  /* 0x00000004ff047899 */ /* 0x000fe40008011604 */
[----:B------:R-:W-:Y:S02]  /*3fd0*/  ULEA.HI UR33, UR33, UR6, URZ, 0x5 ;  /* 0x0000000621217291 */ /* 0x000fe4000f8f28ff */
[----:B------:R-:W-:-:S02]  /*3fe0*/  ULOP3.LUT UR5, UR5, 0x3fff, URZ, 0xc0, !UPT ;  /* 0x00003fff05057892 */ /* 0x000fc4000f8ec0ff */
[----:B------:R-:W-:Y:S02]  /*3ff0*/  USHF.R.S32.HI UR33, URZ, 0x5, UR33 ;  /* 0x00000005ff217899 */ /* 0x000fe40008011421 */
[----:B------:R-:W-:Y:S02]  /*4000*/  ULOP3.LUT UR30, UR4, 0x3fff, URZ, 0xc0, !UPT ;  /* 0x00003fff041e7892 */ /* 0x000fe4000f8ec0ff */
[----:B------:R-:W-:Y:S01]  /*4010*/  UISETP.LT.AND UP0, UPT, UR33, 0x1, UPT ;  /* 0x000000012100788c */ /* 0x000fe2000bf01270 */
[----:B------:R-:W-:Y:S01]  /*4020*/  UMOV UR40, 0x0 ;  /* 0x0000000000287882 */ /* 0x000fe20000000000 */
[----:B------:R-:W-:Y:S01]  /*4030*/  UMOV UR41, 0x8200910 ;  /* 0x0820091000297882 */ /* 0x000fe20000000000 */
[----:B------:R-:W-:Y:S02]  /*4040*/  ULOP3.LUT UR29, UR5, 0x10000, URZ, 0xfc, !UPT ;  /* 0x00010000051d7892 */ /* 0x000fe4000f8efcff */
[----:B------:R-:W-:Y:S02]  /*4050*/  ULOP3.LUT UR30, UR30, 0x10000, URZ, 0xfc, !UPT ;  /* 0x000100001e1e7892 */ /* 0x000fe4000f8efcff */
[----:B------:R-:W-:Y:S01]  /*4060*/  USEL UR43, UR33, 0x1, !UP0 ;  /* 0x00000001212b7887 */ /* 0x000fe2000c000000 */
[----:B------:R-:W-:Y:S01]  /*4070*/  UMOV UR38, 0x0 ;  /* 0x0000000000267882 */ /* 0x000fe20000000000 */
[----:B------:R-:W-:Y:S01]  /*4080*/  UMOV UR39, 0x8200910 ;  /* 0x0820091000277882 */ /* 0x000fe20000000000 */
[----:B------:R-:W-:Y:S01]  /*4090*/  UMOV UR36, 0x0 ;  /* 0x0000000000247882 */ /* 0x000fe20000000000 */
[----:B------:R-:W-:Y:S01]  /*40a0*/  UMOV UR37, 0x8200910 ;  /* 0x0820091000257882 */ /* 0x000fe20000000000 */
[----:B------:R-:W-:Y:S01]  /*40b0*/  UMOV UR34, 0x0 ;  /* 0x0000000000227882 */ /* 0x000fe20000000000 */
[----:B------:R-:W-:Y:S01]  /*40c0*/  UMOV UR35, 0x8200910 ;  /* 0x0820091000237882 */ /* 0x000fe20000000000 */
[----:B-1----:R-:W-:-:S15]  /*40d0*/  R2UR UR44, R0 ;  /* 0x00000000002c72ca */ /* 0x002fde00000e0000 */
.L_x_83:
[C---:B------:R-:W-:Y:S02]  /*40e0*/  LEA R0, R8.reuse, UR26, 0x3 ;  /* 0x0000001a08007c11 */ /* 0x040fe4000f8e18ff */
[----:B------:R-:W-:Y:S02]  /*40f0*/  SHF.L.U32 R4, R3, 0x1f, RZ ;  /* 0x0000001f03047819 */ /* 0x000fe400000006ff */
[----:B------:R-:W-:Y:S02]  /*4100*/  LEA R5, R8, UR26, 0x4 ;  /* 0x0000001a08057c11 */ /* 0x000fe4000f8e20ff */
[----:B------:R-:W1:Y:S02]  /*4110*/  SYNCS.PHASECHK.TRANS64.TRYWAIT P0, [R0+URZ+0x110], R4 ;  /* 0x00011004000075a7 */ /* 0x000e6400080011ff */
[----:B-1-3--:R-:W-:Y:S05]  /*4120*/  @!P0 BRA `(.L_x_76) ;  /* 0x0000005800288947 */ /* 0x00afea0003800000 */
.L_x_192:
[----:B-1----:R-:W1:Y:S01]  /*4130*/  LDS.128 R4, [R5+0x1a0] ;  /* 0x0001a00005047984 */ /* 0x002e620000000c00 */
[----:B------:R-:W-:Y:S02]  /*4140*/  VIADD R0, R0, 0x120 ;  /* 0x0000012000007836 */ /* 0x000fe40000000000 */
[----:B------:R-:W-:Y:S01]  /*4150*/  VIADD R8, R8, 0x1 ;  /* 0x0000000108087836 */ /* 0x000fe20000000000 */
[----:B------:R-:W-:Y:S01]  /*4160*/  @!PT LDS RZ, [RZ] ;  /* 0x00000000fffff984 */ /* 0x000fe20000000800 */
[----:B------:R-:W-:Y:S01]  /*4170*/  @!PT LDS RZ, [RZ] ;  /* 0x00000000fffff984 */ /* 0x000fe20000000800 */
[----:B------:R-:W-:Y:S01]  /*4180*/  @!PT LDS RZ, [RZ] ;  /* 0x00000000fffff984 */ /* 0x000fe20000000800 */
[----:B------:R-:W-:Y:S01]  /*4190*/  @!PT LDS RZ, [RZ] ;  /* 0x00000000fffff984 */ /* 0x000fe20000000800 */
[----:B------:R2:W-:Y:S06]  /*41a0*/  MEMBAR.ALL.CTA ;  /* 0x0000000000007992 */ /* 0x0005ec0000008000 */
[----:B--2---:R-:W2:Y:S01]  /*41b0*/  FENCE.VIEW.ASYNC.S ;  /* 0x00000000000073c6 */ /* 0x004ea20000000000 */
[----:B------:R-:W-:-:S04]  /*41c0*/  PRMT R0, RZ, 0x654, R0 ;  /* 0x00000654ff007816 */ /* 0x000fc80000000000 */
[----:B--2---:R2:W-:Y:S01]  /*41d0*/  SYNCS.ARRIVE.TRANS64.RED.A1T0 RZ, [R0+URZ], RZ ;  /* 0x000000ff00ff79a7 */ /* 0x0045e200081004ff */
[----:B-1----:R-:W-:Y:S01]  /*41e0*/  LOP3.LUT P1, RZ, R6, 0x1, RZ, 0xc0, !PT ;  /* 0x0000000106ff7812 */ /* 0x002fe2000782c0ff */
[----:B--2---:R-:W-:-:S12]  /*41f0*/  BRA.U UP3, `(.L_x_77) ;  /* 0x0000000503087547 */ /* 0x004fd8000b800000 */
[----:B------:R-:W1:Y:S01]  /*4200*/  LDCU UR4, c[0x0][0x38c] ;  /* 0x00007180ff0477ac */ /* 0x000e620008000800 */
[----:B------:R-:W-:Y:S02]  /*4210*/  PLOP3.LUT P2, PT, PT, PT, PT, 0x80, 0x8 ;  /* 0x000000000008781c */ /* 0x000fe40003f4f070 */
[----:B------:R-:W-:Y:S01]  /*4220*/  SHF.L.U32 R4, R9, 0x1f, RZ ;  /* 0x0000001f09047819 */ /* 0x000fe200000006ff */
[----:B------:R-:W-:Y:S02]  /*4230*/  ULEA UR31, UR32, UR26, 0x3 ;  /* 0x0000001a201f7291 */ /* 0x000fe4000f8e18ff */
[----:B------:R-:W-:Y:S02]  /*4240*/  ULEA UR11, UR32, UR44, 0x6 ;  /* 0x0000002c200b7291 */ /* 0x000fe4000f8e30ff */
[----:B-1----:R-:W-:-:S06]  /*4250*/  UISETP.GE.AND UP0, UPT, UR4, 0x1, UPT ;  /* 0x000000010400788c */ /* 0x002fcc000bf06270 */
[----:B------:R-:W-:-:S05]  /*4260*/  PLOP3.LUT P0, PT, PT, PT, UP0, 0x80, 0x8 ;  /* 0x000000000008781c */ /* 0x000fca0003f0f008 */
[----:B------:R-:W-:-:S08]  /*4270*/  @UP0 ULEA UR4, UR23, UR26, 0x3 ;  /* 0x0000001a17040291 */ /* 0x000fd0000f8e18ff */
[----:B------:R-:W-:-:S04]  /*4280*/  @P0 SHF.L.U32 R0, R2, 0x1f, RZ ;  /* 0x0000001f02000819 */ /* 0x000fc800000006ff */
[----:B------:R1:W2:Y:S01]  /*4290*/  @P0 SYNCS.PHASECHK.TRANS64.TRYWAIT P2, [UR4], R0 ;  /* 0x00000000ff0005a7 */ /* 0x0002a20008041104 */
[----:B------:R-:W3:Y:S02]  /*42a0*/  SYNCS.PHASECHK.TRANS64.TRYWAIT P0, [UR31+0x150], R4 ;  /* 0x00015004ff0075a7 */ /* 0x000ee4000800111f */
[----:B-123--:R-:W-:Y:S05]  /*42b0*/  @!P0 BRA `(.L_x_78) ;  /* 0x0000005400d88947 */ /* 0x00efea0003800000 */
.L_x_194:
[----:B------:R-:W-:Y:S01]  /*42c0*/  UMOV UR27, UR22 ;  /* 0x00000016001b7c82 */ /* 0x000fe20008000000 */
[----:B------:R-:W-:Y:S05]  /*42d0*/  BRA.U !UP0, `(.L_x_79) ;  /* 0x0000000108c07547 */ /* 0x000fea000b800000 */
[----:B------:R-:W-:Y:S02]  /*42e0*/  UIADD3 UR27, UPT, UPT, UR43, UR22, URZ ;  /* 0x000000162b1b7290 */ /* 0x000fe4000fffe0ff */
[----:B------:R-:W-:Y:S01]  /*42f0*/  UPLOP3.LUT UP2, UPT, UPT, UPT, UPT, 0x40, 0x4 ;  /* 0x000000000004789c */ /* 0x000fe20003f4e870 */
[----:B------:R-:W-:Y:S01]  /*4300*/  UMOV UR24, UR33 ;  /* 0x0000002100187c82 */ /* 0x000fe20008000000 */
[----:B------:R-:W-:-:S09]  /*4310*/  UMOV UR10, UR23 ;  /* 0x00000017000a7c82 */ /* 0x000fd20008000000 */
.L_x_82:
[----:B--2---:R-:W-:Y:S01]  /*4320*/  ULEA UR5, UR10, UR26, 0x3 ;  /* 0x0000001a0a057291 */ /* 0x004fe2000f8e18ff */
[----:B---3--:R-:W-:Y:S11]  /*4330*/  @P2 BRA `(.L_x_80) ;  /* 0x00000000000c2947 */ /* 0x008ff60003800000 */
[----:B-1----:R-:W-:Y:S04]  /*4340*/  SHF.L.U32 R4, R2, 0x1f, RZ ;  /* 0x0000001f02047819 */ /* 0x002fe800000006ff */
[----:B------:R-:W1:Y:S02]  /*4350*/  SYNCS.PHASECHK.TRANS64.TRYWAIT P0, [UR5], R4 ;  /* 0x00000004ff0075a7 */ /* 0x000e640008001105 */
[----:B-1----:R-:W-:Y:S05]  /*4360*/  @!P0 BRA `(.L_x_81) ;  /* 0x0000005400c48947 */ /* 0x002fea0003800000 */
.L_x_80:
[----:B------:R-:W-:Y:S01]  /*4370*/  UISETP.NE.AND UP0, UPT, UR24, 0x1, UPT ;  /* 0x000000011800788c */ /* 0x000fe2000bf05270 */
[----:B------:R-:W-:Y:S01]  /*4380*/  PLOP3.LUT P2, PT, PT, PT, PT, 0x80, 0x8 ;  /* 0x000000000008781c */ /* 0x000fe20003f4f070 */
[----:B------:R-:W-:Y:S02]  /*4390*/  UIADD3 UR4, UPT, UPT, UR10, 0x1, URZ ;  /* 0x000000010a047890 */ /* 0x000fe4000fffe0ff */
[----:B------:R-:W-:Y:S02]  /*43a0*/  UIADD3 UR25, UPT, UPT, UR5, 0x60, URZ ;  /* 0x0000006005197890 */ /* 0x000fe4000fffe0ff */
[----:B------:R-:W-:Y:S01]  /*43b0*/  UISETP.NE.AND UP1, UPT, UR4, 0xc, UPT ;  /* 0x0000000c0400788c */ /* 0x000fe2000bf25270 */
[----:B------:R-:W-:Y:S01]  /*43c0*/  PLOP3.LUT P0, PT, PT, PT, UP0, 0x80, 0x8 ;  /* 0x000000000008781c */ /* 0x000fe20003f0f008 */
[----:B------:R-:W-:Y:S02]  /*43d0*/  UIADD3 UR22, UPT, UPT, UR22, 0x1, URZ ;  /* 0x0000000116167890 */ /* 0x000fe4000fffe0ff */
[----:B------:R-:W-:Y:S02]  /*43e0*/  USEL UR6, URZ, 0x1, UP1 ;  /* 0x00000001ff067887 */ /* 0x000fe40008800000 */
[----:B------:R-:W-:Y:S02]  /*43f0*/  USEL UR23, UR4, URZ, UP1 ;  /* 0x000000ff04177287 */ /* 0x000fe40008800000 */
[----:B------:R-:W-:Y:S02]  /*4400*/  UIADD3 UR24, UPT, UPT, UR24, -0x1, URZ ;  /* 0xffffffff18187890 */ /* 0x000fe4000fffe0ff */
[----:B------:R-:W-:Y:S01]  /*4410*/  @UP0 ULEA UR4, UR23, UR26, 0x3 ;  /* 0x0000001a17040291 */ /* 0x000fe2000f8e18ff */
[----:B------:R-:W-:Y:S01]  /*4420*/  LOP3.LUT R2, R2, UR6, RZ, 0x3c, !PT ;  /* 0x0000000602027c12 */ /* 0x000fe2000f8e3cff */
[----:B------:R-:W-:Y:S02]  /*4430*/  ULEA UR6, UR10, UR30, 0x9 ;  /* 0x0000001e0a067291 */ /* 0x000fe4000f8e48ff */
[----:B------:R-:W-:Y:S01]  /*4440*/  UISETP.NE.AND UP0, UPT, UR22, UR27, UPT ;  /* 0x0000001b1600728c */ /* 0x000fe2000bf05270 */
[----:B-1----:R-:W-:Y:S01]  /*4450*/  @P0 SHF.L.U32 R0, R2, 0x1f, RZ ;  /* 0x0000001f02000819 */ /* 0x002fe200000006ff */
[----:B------:R-:W-:Y:S02]  /*4460*/  UIADD3 UR20, UPT, UPT, UR6, 0x2, URZ ;  /* 0x0000000206147890 */ /* 0x000fe4000fffe0ff */
[----:B------:R-:W-:Y:S01]  /*4470*/  UIADD3 UR16, UPT, UPT, UR6, 0x4, URZ ;  /* 0x0000000406107890 */ /* 0x000fe2000fffe0ff */
[----:B------:R2:W3:Y:S01]  /*4480*/  @P0 SYNCS.PHASECHK.TRANS64.TRYWAIT P2, [UR4], R0 ;  /* 0x00000000ff0005a7 */ /* 0x0004e20008041104 */
[----:B------:R-:W-:Y:S02]  /*4490*/  ULEA UR4, UR10, UR29, 0x9 ;  /* 0x0000001d0a047291 */ /* 0x000fe4000f8e48ff */
[----:B------:R-:W-:Y:S02]  /*44a0*/  UIADD3 UR12, UPT, UPT, UR6, 0x6, URZ ;  /* 0x00000006060c7890 */ /* 0x000fe4000fffe0ff */
[----:B------:R-:W-:Y:S02]  /*44b0*/  UIADD3 UR18, UPT, UPT, UR4, 0x2, URZ ;  /* 0x0000000204127890 */ /* 0x000fe4000fffe0ff */
[----:B------:R-:W-:Y:S02]  /*44c0*/  UIADD3 UR14, UPT, UPT, UR4, 0x4, URZ ;  /* 0x00000004040e7890 */ /* 0x000fe4000fffe0ff */
[----:B------:R-:W-:Y:S01]  /*44d0*/  UIADD3 UR8, UPT, UPT, UR4, 0x6, URZ ;  /* 0x0000000604087890 */ /* 0x000fe2000fffe0ff */
[----:B------:R-:W-:Y:S01]  /*44e0*/  UMOV UR7, 0x40004040 ;  /* 0x4000404000077882 */ /* 0x000fe20000000000 */
[----:B------:R-:W-:Y:S01]  /*44f0*/  UMOV UR5, 0x40004040 ;  /* 0x4000404000057882 */ /* 0x000fe20000000000 */
[----:B------:R-:W-:Y:S01]  /*4500*/  UMOV UR21, 0x40004040 ;  /* 0x4000404000157882 */ /* 0x000fe20000000000 */
[----:B------:R2:W-:Y:S01]  /*4510*/  UTCHMMA.2CTA gdesc[UR4], gdesc[UR6], tmem[UR11], tmem[UR40], idesc[UR41], UP2 ;  /* 0x00ff2806040075ea */ /* 0x0005e2000920000b */
[----:B------:R-:W-:Y:S01]  /*4520*/  UPLOP3.LUT UP2, UPT, UPT, UPT, UPT, 0x80, 0x8 ;  /* 0x000000000008789c */ /* 0x000fe20003f4f070 */
[----:B------:R-:W-:Y:S01]  /*4530*/  UMOV UR19, 0x40004040 ;  /* 0x4000404000137882 */ /* 0x000fe20000000000 */
[----:B------:R-:W-:Y:S01]  /*4540*/  UMOV UR17, 0x40004040 ;  /* 0x4000404000117882 */ /* 0x000fe20000000000 */
[----:B------:R2:W-:Y:S01]  /*4550*/  UTCHMMA.2CTA gdesc[UR18], gdesc[UR20], tmem[UR11], tmem[UR38], idesc[UR39], UPT ;  /* 0x00ff2614120075ea */ /* 0x0005e2000ba0000b */
[----:B------:R-:W-:Y:S01]  /*4560*/  UMOV UR15, 0x40004040 ;  /* 0x40004040000f7882 */ /* 0x000fe20000000000 */
[----:B------:R-:W-:Y:S01]  /*4570*/  UMOV UR13, 0x40004040 ;  /* 0x40004040000d7882 */ /* 0x000fe20000000000 */
[----:B------:R-:W-:Y:S01]  /*4580*/  UMOV UR9, 0x40004040 ;  /* 0x4000404000097882 */ /* 0x000fe20000000000 */
[----:B------:R2:W-:Y:S01]  /*4590*/  UTCHMMA.2CTA gdesc[UR14], gdesc[UR16], tmem[UR11], tmem[UR36], idesc[UR37], UPT ;  /* 0x00ff24100e0075ea */ /* 0x0005e2000ba0000b */
[----:B------:R2:W-:Y:S01]  /*45a0*/  UTCHMMA.2CTA gdesc[UR8], gdesc[UR12], tmem[UR11], tmem[UR34], idesc[UR35], UPT ;  /* 0x00ff220c080075ea */ /* 0x0005e2000ba0000b */
[----:B------:R2:W-:Y:S01]  /*45b0*/  UTCBAR.2CTA.MULTICAST [UR25], URZ, UR28 ;  /* 0x000000ff190073e9 */ /* 0x0005e2000820081c */
[----:B------:R-:W-:Y:S01]  /*45c0*/  UMOV UR10, UR23 ;  /* 0x00000017000a7c82 */ /* 0x000fe20008000000 */
[----:B------:R-:W-:Y:S05]  /*45d0*/  BRA.U UP0, `(.L_x_82) ;  /* 0xfffffffd00507547 */ /* 0x000fea000b83ffff */
.L_x_79:
[----:B--2---:R-:W-:Y:S01]  /*45e0*/  UIADD3 UR4, UPT, UPT, UR31, 0x130, URZ ;  /* 0x000001301f047890 */ /* 0x004fe2000fffe0ff */
[----:B------:R-:W-:-:S08]  /*45f0*/  UMOV UR22, UR27 ;  /* 0x0000001b00167c82 */ /* 0x000fd00008000000 */
[----:B------:R2:W-:Y:S01]  /*4600*/  UTCBAR.2CTA.MULTICAST [UR4], URZ, UR42 ;  /* 0x000000ff040073e9 */ /* 0x0005e2000820082a */
[----:B------:R-:W-:Y:S02]  /*4610*/  NOP ;  /* 0x0000000000007918 */ /* 0x000fe40000000000 */
.L_x_77:
[----:B--2---:R-:W-:Y:S01]  /*4620*/  UIADD3 UR4, UPT, UPT, UR32, 0x1, URZ ;  /* 0x0000000120047890 */ /* 0x004fe2000fffe0ff */
[----:B------:R-:W-:-:S03]  /*4630*/  ISETP.NE.AND P0, PT, R8, 0x2, PT ;  /* 0x000000020800780c */ /* 0x000fc60003f05270 */
[----:B------:R-:W-:Y:S01]  /*4640*/  UISETP.NE.AND UP0, UPT, UR4, 0x4, UPT ;  /* 0x000000040400788c */ /* 0x000fe2000bf05270 */
[----:B-1----:R-:W-:Y:S02]  /*4650*/  SEL R0, RZ, 0x1, P0 ;  /* 0x00000001ff007807 */ /* 0x002fe40000000000 */
[----:B------:R-:W-:Y:S01]  /*4660*/  SEL R8, R8, RZ, P0 ;  /* 0x000000ff08087207 */ /* 0x000fe20000000000 */
[----:B------:R-:W-:Y:S01]  /*4670*/  USEL UR5, URZ, 0x1, UP0 ;  /* 0x00000001ff057887 */ /* 0x000fe20008000000 */
[----:B------:R-:W-:Y:S01]  /*4680*/  LOP3.LUT R3, R3, R0, RZ, 0x3c, !PT ;  /* 0x0000000003037212 */ /* 0x000fe200078e3cff */
[----:B------:R-:W-:-:S04]  /*4690*/  USEL UR32, UR4, URZ, UP0 ;  /* 0x000000ff04207287 */ /* 0x000fc80008000000 */
[----:B------:R-:W-:Y:S01]  /*46a0*/  LOP3.LUT R9, R9, UR5, RZ, 0x3c, !PT ;  /* 0x0000000509097c12 */ /* 0x000fe2000f8e3cff */
[----:B------:R-:W-:Y:S07]  /*46b0*/  @P1 BRA `(.L_x_83) ;  /* 0xfffffff800881947 */ /* 0x000fee000383ffff */
[----:B------:R-:W1:Y:S01]  /*46c0*/  S2UR UR8, SR_CgaCtaId ;  /* 0x00000000000879c3 */ /* 0x000e620000008800 */
[----:B------:R-:W-:Y:S01]  /*46d0*/  ELECT P0, URZ, PT ;  /* 0x0000000000ff782f */ /* 0x000fe20003800000 */
[----:B------:R-:W-:Y:S01]  /*46e0*/  HFMA2 R0, -RZ, RZ, 0, 5.9604644775390625e-08 ;  /* 0x00000001ff007431 */ /* 0x000fe200000001ff */
[----:B------:R-:W-:-:S05]  /*46f0*/  UMOV UR4, 0x40 ;  /* 0x0000004000047882 */ /* 0x000fca0000000000 */
[----:B------:R-:W-:Y:S01]  /*4700*/  UVIRTCOUNT.DEALLOC.SMPOOL 0x80 ;  /* 0x000000800000784c */ /* 0x000fe20000000000 */
[----:B------:R-:W-:Y:S02]  /*4710*/  UISETP.NE.AND UP1, UPT, UR48, URZ, UPT ;  /* 0x000000ff3000728c */ /* 0x000fe4000bf25270 */
[----:B-1----:R-:W-:-:S09]  /*4720*/  ULEA UR8, UR8, UR4, 0x18 ;  /* 0x0000000408087291 */ /* 0x002fd2000f8ec0ff */
[----:B------:R1:W-:Y:S01]  /*4730*/  @P0 STS.U8 [UR8+0x1c], R0 ;  /* 0x00001c00ff000988 */ /* 0x0003e20008000008 */
[----:B------:R-:W-:Y:S05]  /*4740*/  BRA.U UP1, `(.L_x_84) ;  /* 0x0000000101a07547 */ /* 0x000fea000b800000 */
[----:B------:R-:W-:Y:S01]  /*4750*/  UIADD3 UR7, UPT, UPT, UR26, 0x150, URZ ;  /* 0x000001501a077890 */ /* 0x000fe2000fffe0ff */
[----:B------:R-:W-:-:S03]  /*4760*/  SHF.L.U32 R2, R9, 0x1f, RZ ;  /* 0x0000001f09027819 */ /* 0x000fc600000006ff */
[----:B------:R-:W-:-:S09]  /*4770*/  ULEA UR4, UR32, UR7, 0x3 ;  /* 0x0000000720047291 */ /* 0x000fd2000f8e18ff */
[----:B------:R-:W2:Y:S02]  /*4780*/  SYNCS.PHASECHK.TRANS64.TRYWAIT P0, [UR4], R2 ;  /* 0x00000002ff0075a7 */ /* 0x000ea40008001104 */
[----:B--2---:R-:W-:Y:S05]  /*4790*/  @!P0 BRA `(.L_x_85) ;  /* 0x0000005000d08947 */ /* 0x004fea0003800000 */
.L_x_197:
        /* <DEDUP_REMOVED lines=9> */
.L_x_199:
        /* <DEDUP_REMOVED lines=9> */
.L_x_201:
[----:B------:R-:W-:-:S04]  /*48c0*/  UIADD3 UR4, UPT, UPT, UR4, 0x1, URZ ;  /* 0x0000000104047890 */ /* 0x000fc8000fffe0ff */
[----:B------:R-:W-:-:S04]  /*48d0*/  UISETP.NE.AND UP0, UPT, UR4, 0x4, UPT ;  /* 0x000000040400788c */ /* 0x000fc8000bf05270 */
[----:B------:R-:W-:Y:S02]  /*48e0*/  USEL UR5, URZ, 0x1, UP0 ;  /* 0x00000001ff057887 */ /* 0x000fe40008000000 */
[----:B------:R-:W-:-:S04]  /*48f0*/  USEL UR4, UR4, URZ, UP0 ;  /* 0x000000ff04047287 */ /* 0x000fc80008000000 */
[----:B------:R-:W-:Y:S01]  /*4900*/  ULEA UR4, UR4, UR7, 0x3 ;  /* 0x0000000704047291 */ /* 0x000fe2000f8e18ff */
[----:B------:R-:W-:-:S04]  /*4910*/  LOP3.LUT R2, R2, UR5, RZ, 0x3c, !PT ;  /* 0x0000000502027c12 */ /* 0x000fc8000f8e3cff */
[----:B------:R-:W-:Y:S01]  /*4920*/  SHF.L.U32 R2, R2, 0x1f, RZ ;  /* 0x0000001f02027819 */ /* 0x000fe200000006ff */
[----:B-1----:R-:W-:-:S04]  /*4930*/  IMAD.U32 R0, RZ, RZ, UR4 ;  /* 0x00000004ff007e24 */ /* 0x002fc8000f8e00ff */
[----:B------:R1:W2:Y:S03]  /*4940*/  SYNCS.PHASECHK.TRANS64.TRYWAIT P0, [R0+URZ], R2 ;  /* 0x00000002000075a7 */ /* 0x0002a600080011ff */
[----:B--2---:R-:W-:Y:S05]  /*4950*/  @!P0 NANOSLEEP.SYNCS 0x989680 ;  /* 0x009896800000895d */ /* 0x004fea0003900000 */
[----:B------:R-:W2:Y:S02]  /*4960*/  @!P0 SYNCS.PHASECHK.TRANS64 P0, [R0+URZ], R2 ;  /* 0x00000002000085a7 */ /* 0x000ea400080010ff */
[----:B--2---:R-:W-:Y:S05]  /*4970*/  @P0 BRA `(.L_x_88) ;  /* 0x0000000000200947 */ /* 0x004fea0003800000 */
.L_x_89:
[----:B--2---:R2:W4:Y:S02]  /*4980*/  SYNCS.PHASECHK.TRANS64.TRYWAIT P0, [R0+URZ], R2 ;  /* 0x00000002000075a7 */ /* 0x00452400080011ff */
[----:B----4-:R-:W-:Y:S05]  /*4990*/  @!P0 NANOSLEEP.SYNCS 0x989680 ;  /* 0x009896800000895d */ /* 0x010fea0003900000 */
[----:B------:R-:W4:Y:S02]  /*49a0*/  @!P0 SYNCS.PHASECHK.TRANS64 P0, [R0+URZ], R2 ;  /* 0x00000002000085a7 */ /* 0x000f2400080010ff */
[----:B----4-:R-:W-:Y:S05]  /*49b0*/  @!P0 BRA `(.L_x_89) ;  /* 0xfffffffc00f08947 */ /* 0x010fea000383ffff */
[----:B------:R-:W-:Y:S05]  /*49c0*/  BRA `(.L_x_88) ;  /* 0x00000000000c7947 */ /* 0x000fea0003800000 */
.L_x_84:
[----:B------:R-:W-:-:S04]  /*49d0*/  UIADD3 UR4, UPT, UPT, UR26, 0x190, URZ ;  /* 0x000001901a047890 */ /* 0x000fc8000fffe0ff */
[----:B------:R-:W-:-:S09]  /*49e0*/  UPRMT UR4, UR49, 0x654, UR4 ;  /* 0x0000065431047896 */ /* 0x000fd20008000004 */
[----:B------:R-:W-:Y:S03]  /*49f0*/  SYNCS.ARRIVE.TRANS64.RED.A1T0 RZ, [UR4], RZ ;  /* 0x000000ffffff79a7 */ /* 0x000fe60008100404 */
.L_x_88:
[----:B-12---:R-:W-:Y:S01]  /*4a00*/  SHF.L.U32 R2, RZ, 0x1f, RZ ;  /* 0x0000001fff027819 */ /* 0x006fe200000006ff */
[----:B------:R-:W-:Y:S01]  /*4a10*/  UIADD3 UR4, UPT, UPT, UR26, 0x190, URZ ;  /* 0x000001901a047890 */ /* 0x000fe2000fffe0ff */
[----:B------:R-:W-:Y:S02]  /*4a20*/  PLOP3.LUT P0, PT, PT, PT, UP1, 0x80, 0x8 ;  /* 0x000000000008781c */ /* 0x000fe40003f0f018 */
[----:B------:R-:W1:Y:S02]  /*4a30*/  SYNCS.PHASECHK.TRANS64.TRYWAIT P1, [UR26+0x190], R2 ;  /* 0x00019002ff0075a7 */ /* 0x000e64000802111a */
[----:B-1----:R-:W-:Y:S09]  /*4a40*/  @!P1 BRA `(.L_x_90) ;  /* 0x00000050006c9947 */ /* 0x002ff20003800000 */
.L_x_203:
[----:B------:R-:W-:Y:S01]  /*4a50*/  @!UP1 UPRMT UR4, UR49, 0x654, UR4 ;  /* 0x0000065431049896 */ /* 0x000fe20008000004 */
[----:B------:R-:W-:Y:S01]  /*4a60*/  UMOV UR5, 0xffff ;  /* 0x0000ffff00057882 */ /* 0x000fe20000000000 */
[----:B------:R-:W-:-:S07]  /*4a70*/  UMOV UR6, 0x1 ;  /* 0x0000000100067882 */ /* 0x000fce0000000000 */
[----:B------:R-:W-:Y:S01]  /*4a80*/  @!P0 SYNCS.ARRIVE.TRANS64.RED.A1T0 RZ, [UR4], RZ ;  /* 0x000000ffffff89a7 */ /* 0x000fe20008100404 */
[----:B------:R-:W-:Y:S01]  /*4a90*/  NOP ;  /* 0x0000000000007918 */ /* 0x000fe20000000000 */
[----:B-1----:R-:W1:Y:S01]  /*4aa0*/  LDS R0, [UR8+0x14] ;  /* 0x00001408ff007984 */ /* 0x002e620008000800 */
[----:B------:R-:W-:-:S04]  /*4ab0*/  ULOP3.LUT UR4, UR44, 0xffff, URZ, 0xc0, !UPT ;  /* 0x0000ffff2c047892 */ /* 0x000fc8000f8ec0ff */
[----:B------:R-:W-:-:S04]  /*4ac0*/  USHF.R.U32.HI UR4, URZ, 0x5, UR4 ;  /* 0x00000005ff047899 */ /* 0x000fc80008011604 */
[----:B------:R-:W-:Y:S02]  /*4ad0*/  USHF.L.U32 UR5, UR5, UR4, URZ ;  /* 0x0000000405057299 */ /* 0x000fe400080006ff */
[----:B------:R-:W-:-:S04]  /*4ae0*/  USHF.L.U32 UR4, UR6, UR4, URZ ;  /* 0x0000000406047299 */ /* 0x000fc800080006ff */
[----:B-1----:R-:W-:-:S04]  /*4af0*/  LOP3.LUT R0, R0, UR5, RZ, 0xc0, !PT ;  /* 0x0000000500007c12 */ /* 0x002fc8000f8ec0ff */
[----:B------:R-:W-:-:S13]  /*4b00*/  ISETP.NE.AND P0, PT, R0, UR5, PT ;  /* 0x0000000500007c0c */ /* 0x000fda000bf05270 */
[----:B------:R-:W-:Y:S05]  /*4b10*/  @P0 BRA `(.L_x_91) ;  /* 0x0000000000580947 */ /* 0x000fea0003800000 */
[----:B------:R-:W1:Y:S02]  /*4b20*/  LDS R0, [UR8+0x18] ;  /* 0x00001808ff007984 */ /* 0x000e640008000800 */
[----:B-1----:R-:W-:-:S04]  /*4b30*/  LOP3.LUT R0, R0, UR4, RZ, 0xc0, !PT ;  /* 0x0000000400007c12 */ /* 0x002fc8000f8ec0ff */
[----:B------:R-:W-:-:S13]  /*4b40*/  ISETP.NE.AND P0, PT, R0, UR4, PT ;  /* 0x0000000400007c0c */ /* 0x000fda000bf05270 */
[----:B------:R-:W-:Y:S05]  /*4b50*/  @P0 BRA `(.L_x_92) ;  /* 0x00000000003c0947 */ /* 0x000fea0003800000 */
[----:B------:R-:W1:Y:S01]  /*4b60*/  S2R R2, SR_LANEID ;  /* 0x0000000000027919 */ /* 0x000e620000000000 */
[----:B------:R-:W-:-:S06]  /*4b70*/  ULOP3.LUT UR5, URZ, UR5, URZ, 0x33, !UPT ;  /* 0x00000005ff057292 */ /* 0x000fcc000f8e33ff */
[----:B------:R-:W-:-:S04]  /*4b80*/  IMAD.U32 R0, RZ, RZ, UR5 ;  /* 0x00000005ff007e24 */ /* 0x000fc8000f8e00ff */
[----:B------:R2:W4:Y:S02]  /*4b90*/  REDUX UR7, R0 ;  /* 0x00000000000773c4 */ /* 0x0005240000000000 */
[----:B------:R1:W-:Y:S01]  /*4ba0*/  UTCATOMSWS.AND URZ, UR5 ;  /* 0x0000000500ff79e3 */ /* 0x0003e20008000000 */
[----:B--2---:R-:W-:Y:S01]  /*4bb0*/  LOP3.LUT R0, RZ, UR4, RZ, 0x33, !PT ;  /* 0x00000004ff007c12 */ /* 0x004fe2000f8e33ff */
[----:B------:R-:W-:Y:S02]  /*4bc0*/  VOTEU.ANY UR4, UPT, PT ;  /* 0x0000000000047886 */ /* 0x000fe400038e0100 */
[----:B------:R-:W-:Y:S02]  /*4bd0*/  UFLO.U32 UR4, UR4 ;  /* 0x00000004000472bd */ /* 0x000fe400080e0000 */
[----:B------:R-:W2:Y:S04]  /*4be0*/  REDUX UR6, R0 ;  /* 0x00000000000673c4 */ /* 0x000ea80000000000 */
[----:B-1----:R-:W-:-:S02]  /*4bf0*/  ISETP.EQ.U32.AND P0, PT, R2, UR4, PT ;  /* 0x0000000402007c0c */ /* 0x002fc4000bf02070 */
[----:B----4-:R-:W-:-:S11]  /*4c00*/  MOV R2, UR7 ;  /* 0x0000000700027c02 */ /* 0x010fd60008000f00 */
[----:B------:R1:W-:Y:S01]  /*4c10*/  @P0 ATOMS.AND RZ, [UR8+0x14], R2 ;  /* 0x00001402ffff098c */ /* 0x0003e2000a800008 */
[----:B--2---:R-:W-:-:S05]  /*4c20*/  IMAD.U32 R0, RZ, RZ, UR6 ;  /* 0x00000006ff007e24 */ /* 0x004fca000f8e00ff */
[----:B------:R1:W-:Y:S01]  /*4c30*/  @P0 ATOMS.AND RZ, [UR8+0x18], R0 ;  /* 0x00001800ffff098c */ /* 0x0003e2000a800008 */
[----:B------:R-:W-:Y:S05]  /*4c40*/  BRA `(.L_x_93) ;  /* 0x0000000000147947 */ /* 0x000fea0003800000 */
.L_x_92:
[----:B------:R-:W-:Y:S02]  /*4c50*/  MOV R2, 0x4c70 ;  /* 0x00004c7000027802 */ /* 0x000fe40000000f00 */
[----:B---3-5:R-:W-:Y:S05]  /*4c60*/  CALL.REL.NOINC `($__internal_0_$__cuda_sm10x_tcgen05_guardrail_trap_col_being_dealloced_not_returned_by_alloc) ;  /* 0x00000054004c7944 */ /* 0x028fea0003c00000 */
[----:B------:R-:W-:Y:S05]  /*4c70*/  BRA `(.L_x_93) ;  /* 0x0000000000087947 */ /* 0x000fea0003800000 */
.L_x_91:
[----:B------:R-:W-:Y:S02]  /*4c80*/  MOV R2, 0x4ca0 ;  /* 0x00004ca000027802 */ /* 0x000fe40000000f00 */
[----:B---3-5:R-:W-:Y:S05]  /*4c90*/  CALL.REL.NOINC `($__internal_2_$__cuda_sm10x_tcgen05_guardrail_trap_unallocated_columns_being_dealloced) ;  /* 0x0000005400587944 */ /* 0x028fea0003c00000 */
.L_x_93:
[----:B------:R-:W-:Y:S01]  /*4ca0*/  NOP ;  /* 0x0000000000007918 */ /* 0x000fe20000000000 */
[----:B------:R-:W-:Y:S05]  /*4cb0*/  EXIT ;  /* 0x000000000000794d */ /* 0x000fea0003800000 */
.L_x_64:
[----:B------:R-:W-:-:S09]  /*4cc0*/  UISETP.NE.OR UP0, UPT, UR25, 0x3, !UP3 ;  /* 0x000000031900788c */ /* 0x000fd2000df05670 */
[----:B------:R-:W-:Y:S05]  /*4cd0*/  BRA.U UP0, `(.L_x_94) ;  /* 0x0000001100b87547 */ /* 0x000fea000b800000 */
[----:B------:R-:W1:Y:S01]  /*4ce0*/  LDCU UR31, c[0x0][0x370] ;  /* 0x00006e00ff1f77ac */ /* 0x000e620008000800 */
[----:B------:R-:W2:Y:S01]  /*4cf0*/  LDC.64 R16, c[0x0][0x348] ;  /* 0x0000d200ff107b82 */ /* 0x000ea20000000a00 */
[----:B------:R-:W-:Y:S02]  /*4d00*/  HFMA2 R13, -RZ, RZ, 0, 0 ;  /* 0x00000000ff0d7431 */ /* 0x000fe400000001ff */
[----:B------:R-:W-:Y:S01]  /*4d10*/  IMAD.MOV.U32 R15, RZ, RZ, 0x1 ;  /* 0x00000001ff0f7424 */ /* 0x000fe200078e00ff */
[----:B------:R-:W1:Y:S01]  /*4d20*/  LDCU.128 UR48, c[0x0][0xb10] ;  /* 0x00016200ff3077ac */ /* 0x000e620008000c00 */
[----:B------:R-:W-:Y:S01]  /*4d30*/  IMAD.MOV.U32 R14, RZ, RZ, RZ ;  /* 0x000000ffff0e7224 */ /* 0x000fe200078e00ff */
[----:B------:R-:W-:Y:S01]  /*4d40*/  MOV R7, 0x2000 ;  /* 0x0000200000077802 */ /* 0x000fe20000000f00 */
[----:B------:R-:W3:Y:S01]  /*4d50*/  LDCU UR30, c[0x0][0x374] ;  /* 0x00006e80ff1e77ac */ /* 0x000ee20008000800 */
[----:B------:R-:W4:Y:S01]  /*4d60*/  LDC.64 R2, c[0x0][0x888] ;  /* 0x00022200ff027b82 */ /* 0x000f220000000a00 */
[----:B------:R-:W3:Y:S01]  /*4d70*/  LDCU UR15, c[0x0][0xb0c] ;  /* 0x00016180ff0f77ac */ /* 0x000ee20008000800 */
[----:B------:R-:W2:Y:S06]  /*4d80*/  LDCU UR52, c[0x0][0xb20] ;  /* 0x00016400ff3477ac */ /* 0x000eac0008000800 */
[----:B------:R-:W4:Y:S01]  /*4d90*/  LDC.64 R4, c[0x0][0x890] ;  /* 0x00022400ff047b82 */ /* 0x000f220000000a00 */
[----:B------:R-:W2:Y:S01]  /*4da0*/  LDCU UR4, c[0x0][0xb30] ;  /* 0x00016600ff0477ac */ /* 0x000ea20008000800 */
[----:B------:R-:W-:Y:S01]  /*4db0*/  UMOV UR21, 0x400 ;  /* 0x0000040000157882 */ /* 0x000fe20000000000 */
[----:B-1----:R-:W-:-:S02]  /*4dc0*/  UIMAD.WIDE.U32 UR6, UR31, UR48, URZ ;  /* 0x000000301f0672a5 */ /* 0x002fc4000f8e00ff */
[----:B---3--:R-:W-:Y:S02]  /*4dd0*/  UIMAD.WIDE.U32 UR8, UR30, UR51, URZ ;  /* 0x000000331e0872a5 */ /* 0x008fe4000f8e00ff */
[----:B------:R-:W-:Y:S02]  /*4de0*/  ULEA UR21, UR47, UR21, 0x18 ;  /* 0x000000152f157291 */ /* 0x000fe4000f8ec0ff */
[----:B------:R-:W-:Y:S02]  /*4df0*/  UPLOP3.LUT UP2, UPT, UPT, UPT, UPT, 0x40, 0x4 ;  /* 0x000000000004789c */ /* 0x000fe40003f4e870 */
[----:B------:R-:W-:Y:S01]  /*4e00*/  UIADD3 UR37, UPT, UPT, UR21, 0xd8, URZ ;  /* 0x000000d815257890 */ /* 0x000fe2000fffe0ff */
[----:B------:R-:W-:Y:S01]  /*4e10*/  UMOV UR6, UR7 ;  /* 0x0000000700067c82 */ /* 0x000fe20008000000 */
[----:B------:R-:W-:Y:S01]  /*4e20*/  UMOV UR38, UR9 ;  /* 0x0000000900267c82 */ /* 0x000fe20008000000 */
[----:B------:R-:W-:Y:S02]  /*4e30*/  UISETP.GE.AND UP0, UPT, UR45, 0x1, UPT ;  /* 0x000000012d00788c */ /* 0x000fe4000bf06270 */
[----:B------:R-:W-:Y:S01]  /*4e40*/  UISETP.NE.AND UP4, UPT, UR45, 0x1, UPT ;  /* 0x000000012d00788c */ /* 0x000fe2000bf85270 */
[----:B------:R-:W1:Y:S01]  /*4e50*/  LDCU.64 UR22, c[0x0][0xb28] ;  /* 0x00016500ff1677ac */ /* 0x000e620008000a00 */
[----:B------:R-:W-:-:S02]  /*4e60*/  UISETP.NE.AND UP6, UPT, UR15, 0x1, UPT ;  /* 0x000000010f00788c */ /* 0x000fc4000bfc5270 */
[----:B------:R-:W-:Y:S02]  /*4e70*/  UISETP.NE.AND UP5, UPT, UR50, 0x1, UPT ;  /* 0x000000013200788c */ /* 0x000fe4000bfa5270 */
[----:B------:R-:W-:Y:S02]  /*4e80*/  UIADD3 UR41, UPT, UPT, UR21, 0xc0, URZ ;  /* 0x000000c015297890 */ /* 0x000fe4000fffe0ff */
[----:B------:R-:W-:Y:S02]  /*4e90*/  UIADD3 UR33, UPT, UPT, UR21, 0xc8, URZ ;  /* 0x000000c815217890 */ /* 0x000fe4000fffe0ff */
[----:B------:R-:W-:Y:S02]  /*4ea0*/  UIADD3 UR25, UPT, UPT, UR21, 0xd0, URZ ;  /* 0x000000d015197890 */ /* 0x000fe4000fffe0ff */
[----:B------:R-:W-:Y:S02]  /*4eb0*/  UPRMT UR37, UR47, 0x654, UR37 ;  /* 0x000006542f257896 */ /* 0x000fe40008000025 */
[----:B------:R-:W-:-:S02]  /*4ec0*/  USHF.R.U32.HI UR39, URZ, UR49, UR6 ;  /* 0x00000031ff277299 */ /* 0x000fc40008011606 */
[----:B--2---:R-:W-:Y:S02]  /*4ed0*/  USHF.R.U32.HI UR38, URZ, UR52, UR38 ;  /* 0x00000034ff267299 */ /* 0x004fe40008011626 */
[----:B------:R-:W-:-:S11]  /*4ee0*/  UISETP.NE.AND UP3, UPT, UR4, 0x1, UPT ;  /* 0x000000010400788c */ /* 0x000fd6000bf65270 */
.L_x_105:
[C---:B------:R-:W-:Y:S02]  /*4ef0*/  LEA R12, R14.reuse, UR21, 0x3 ;  /* 0x000000150e0c7c11 */ /* 0x040fe4000f8e18ff */
[----:B------:R-:W-:Y:S02]  /*4f00*/  SHF.L.U32 R0, R13, 0x1f, RZ ;  /* 0x0000001f0d007819 */ /* 0x000fe400000006ff */
[----:B------:R-:W-:Y:S02]  /*4f10*/  LEA R8, R14, UR21, 0x4 ;  /* 0x000000150e087c11 */ /* 0x000fe4000f8e20ff */
[----:B--2---:R-:W2:Y:S02]  /*4f20*/  SYNCS.PHASECHK.TRANS64.TRYWAIT P0, [R12+URZ+0x110], R0 ;  /* 0x000110000c0075a7 */ /* 0x004ea400080011ff */
[----:B--2---:R-:W-:Y:S05]  /*4f30*/  @!P0 BRA `(.L_x_95) ;  /* 0x0000004c00488947 */ /* 0x004fea0003800000 */
.L_x_204:
[----:B------:R-:W3:Y:S01]  /*4f40*/  LDS.128 R8, [R8+0x1a0] ;  /* 0x0001a00008087984 */ /* 0x000ee20000000c00 */
[----:B------:R-:W-:Y:S01]  /*4f50*/  UISETP.GE.AND UP0, UPT, UR45, 0x1, UPT ;  /* 0x000000012d00788c */ /* 0x000fe2000bf06270 */
[----:B------:R-:W-:Y:S01]  /*4f60*/  @!PT LDS RZ, [RZ] ;  /* 0x00000000fffff984 */ /* 0x000fe20000000800 */
[----:B------:R-:W-:Y:S01]  /*4f70*/  @!PT LDS RZ, [RZ] ;  /* 0x00000000fffff984 */ /* 0x000fe20000000800 */
[----:B------:R-:W-:Y:S01]  /*4f80*/  @!PT LDS RZ, [RZ] ;  /* 0x00000000fffff984 */ /* 0x000fe20000000800 */
[----:B------:R-:W-:Y:S01]  /*4f90*/  @!PT LDS RZ, [RZ] ;  /* 0x00000000fffff984 */ /* 0x000fe20000000800 */
[----:B------:R1:W-:Y:S06]  /*4fa0*/  MEMBAR.ALL.CTA ;  /* 0x0000000000007992 */ /* 0x0003ec0000008000 */
[----:B-1----:R-:W1:Y:S01]  /*4fb0*/  FENCE.VIEW.ASYNC.S ;  /* 0x00000000000073c6 */ /* 0x002e620000000000 */
[----:B---3--:R-:W-:Y:S11]  /*4fc0*/  LOP3.LUT P0, RZ, R10, 0x1, RZ, 0xc0, !PT ;  /* 0x000000010aff7812 */ /* 0x008ff6000780c0ff */
[----:B------:R-:W-:Y:S02]  /*4fd0*/  @!UPT UIADD3 URZ, UPT, UPT, URZ, URZ, URZ ;  /* 0x000000fffffff290 */ /* 0x000fe4000fffe0ff */
[----:B-1----:R-:W-:Y:S01]  /*4fe0*/  VOTEU.ANY UP1, P0 ;  /* 0x0000000000ff7886 */ /* 0x002fe20000020100 */
[----:B------:R-:W-:Y:S11]  /*4ff0*/  PLOP3.LUT P0, PT, PT, PT, UP1, 0x80, 0x8 ;  /* 0x000000000008781c */ /* 0x000ff60003f0f018 */
[----:B------:R-:W-:Y:S02]  /*5000*/  @!UPT UIADD3 URZ, UPT, UPT, URZ, URZ, URZ ;  /* 0x000000fffffff290 */ /* 0x000fe4000fffe0ff */
[----:B--2---:R-:W-:Y:S02]  /*5010*/  @P0 SHF.R.U32.HI R0, RZ, 0x10, R9 ;  /* 0x00000010ff000819 */ /* 0x004fe40000011609 */
[----:B------:R-:W-:Y:S02]  /*5020*/  @P0 MOV R6, R8 ;  /* 0x0000000800060202 */ /* 0x000fe40000000f00 */
[----:B------:R-:W-:Y:S01]  /*5030*/  @P0 R2UR UR4, R0 ;  /* 0x00000000000402ca */ /* 0x000fe200000e0000 */
[----:B------:R-:W-:Y:S01]  /*5040*/  VIADD R0, R12, 0x120 ;  /* 0x000001200c007836 */ /* 0x000fe20000000000 */
[----:B------:R-:W-:Y:S02]  /*5050*/  @P0 LOP3.LUT R8, R9, 0xffff, RZ, 0xc0, !PT ;  /* 0x0000ffff09080812 */ /* 0x000fe400078ec0ff */
[----:B------:R-:W-:Y:S02]  /*5060*/  @P0 R2UR UR6, R6 ;  /* 0x00000000060602ca */ /* 0x000fe400000e0000 */
[----:B------:R-:W-:Y:S02]  /*5070*/  PRMT R0, RZ, 0x654, R0 ;  /* 0x00000654ff007816 */ /* 0x000fe40000000000 */
[----:B------:R-:W-:Y:S02]  /*5080*/  @P0 R2UR UR5, R8 ;  /* 0x00000000080502ca */ /* 0x000fe400000e0000 */
[----:B------:R1:W-:Y:S03]  /*5090*/  SYNCS.ARRIVE.TRANS64.RED.A1T0 RZ, [R0+URZ], RZ ;  /* 0x000000ff00ff79a7 */ /* 0x0003e600081004ff */
[----:B------:R-:W-:Y:S04]  /*50a0*/  @UP1 UMOV UR29, UR4 ;  /* 0x00000004001d1c82 */ /* 0x000fe80008000000 */
[----:B------:R-:W-:Y:S04]  /*50b0*/  @UP1 UMOV UR14, UR6 ;  /* 0x00000006000e1c82 */ /* 0x000fe80008000000 */
[----:B------:R-:W-:Y:S01]  /*50c0*/  @UP1 UMOV UR13, UR5 ;  /* 0x00000005000d1c82 */ /* 0x000fe20008000000 */
[----:B------:R-:W-:Y:S05]  /*50d0*/  BRA.U !UP0, `(.L_x_96) ;  /* 0x0000000108a47547 */ /* 0x000fea000b800000 */
[----:B------:R-:W-:Y:S02]  /*50e0*/  UIMAD.WIDE.U32 UR16, UR13, UR51, URZ ;  /* 0x000000330d1072a5 */ /* 0x000fe4000f8e00ff */
[----:B------:R-:W-:Y:S02]  /*50f0*/  UIMAD.WIDE.U32 UR18, UR14, UR48, URZ ;  /* 0x000000300e1272a5 */ /* 0x000fe4000f8e00ff */
[----:B------:R-:W-:Y:S02]  /*5100*/  USEL UR4, UR30, UR38, !UP5 ;  /* 0x000000261e047287 */ /* 0x000fe4000e800000 */
[----:B------:R-:W-:Y:S02]  /*5110*/  USEL UR7, UR31, UR39, !UP6 ;  /* 0x000000271f077287 */ /* 0x000fe4000f000000 */
[----:B------:R-:W-:Y:S02]  /*5120*/  UIMAD.WIDE.U32 UR8, UR4, UR22, URZ ;  /* 0x00000016040872a5 */ /* 0x000fe4000f8e00ff */
[----:B------:R-:W-:Y:S01]  /*5130*/  UIMAD.WIDE.U32 UR10, UR7, UR22, URZ ;  /* 0x00000016070a72a5 */ /* 0x000fe2000f8e00ff */
[----:B------:R-:W-:Y:S02]  /*5140*/  UMOV UR5, UR17 ;  /* 0x0000001100057c82 */ /* 0x000fe40008000000 */
[----:B------:R-:W-:Y:S03]  /*5150*/  USHF.R.U32.HI UR6, URZ, UR52, UR5 ;  /* 0x00000034ff067299 */ /* 0x000fe60008011605 */
[----:B------:R-:W-:Y:S01]  /*5160*/  UMOV UR5, UR19 ;  /* 0x0000001300057c82 */ /* 0x000fe20008000000 */
[----:B------:R-:W-:Y:S02]  /*5170*/  USEL UR6, UR13, UR6, !UP5 ;  /* 0x000000060d067287 */ /* 0x000fe4000e800000 */
[----:B------:R-:W-:Y:S03]  /*5180*/  USHF.R.U32.HI UR12, URZ, UR49, UR5 ;  /* 0x00000031ff0c7299 */ /* 0x000fe60008011605 */
[----:B------:R-:W-:Y:S02]  /*5190*/  UMOV UR5, UR9 ;  /* 0x0000000900057c82 */ /* 0x000fe40008000000 */
[----:B------:R-:W-:Y:S03]  /*51a0*/  @UP4 USHF.R.U32.HI UR4, URZ, UR23, UR5 ;  /* 0x00000017ff044299 */ /* 0x000fe60008011605 */
[----:B------:R-:W-:Y:S01]  /*51b0*/  UMOV UR5, UR11 ;  /* 0x0000000b00057c82 */ /* 0x000fe20008000000 */
[----:B------:R-:W-:Y:S02]  /*51c0*/  UIMAD UR4, UR45, UR4, URZ ;  /* 0x000000042d0472a4 */ /* 0x000fe4000f8e02ff */
[----:B------:R-:W-:Y:S02]  /*51d0*/  @UP4 USHF.R.U32.HI UR7, URZ, UR23, UR5 ;  /* 0x00000017ff074299 */ /* 0x000fe40008011605 */
[----:B------:R-:W-:Y:S02]  /*51e0*/  UIMAD.WIDE.U32 UR10, UR6, UR22, URZ ;  /* 0x00000016060a72a5 */ /* 0x000fe4000f8e00ff */
[----:B------:R-:W-:Y:S02]  /*51f0*/  USEL UR5, UR14, UR12, !UP6 ;  /* 0x0000000c0e057287 */ /* 0x000fe4000f000000 */
[----:B------:R-:W-:Y:S02]  /*5200*/  UIMAD UR8, UR45, UR7, URZ ;  /* 0x000000072d0872a4 */ /* 0x000fe4000f8e02ff */
[----:B------:R-:W-:Y:S03]  /*5210*/  UISETP.GE.AND UP0, UPT, UR6, UR4, UPT ;  /* 0x000000040600728c */ /* 0x000fe6000bf06270 */
[----:B------:R-:W-:Y:S01]  /*5220*/  UMOV UR4, UR11 ;  /* 0x0000000b00047c82 */ /* 0x000fe20008000000 */
[----:B------:R-:W-:Y:S02]  /*5230*/  UISETP.GE.OR UP0, UPT, UR5, UR8, UP0 ;  /* 0x000000080500728c */ /* 0x000fe40008706670 */
[----:B------:R-:W-:Y:S02]  /*5240*/  USHF.R.U32.HI UR4, URZ, UR23, UR4 ;  /* 0x00000017ff047299 */ /* 0x000fe40008011604 */
[----:B------:R-:W-:Y:S02]  /*5250*/  UIMAD.WIDE.U32 UR8, UR5, UR22, URZ ;  /* 0x00000016050872a5 */ /* 0x000fe4000f8e00ff */
[----:B------:R-:W-:Y:S04]  /*5260*/  USEL UR10, UR6, UR4, !UP4 ;  /* 0x00000004060a7287 */ /* 0x000fe8000e000000 */
[----:B------:R-:W-:Y:S01]  /*5270*/  UIADD3 UR11, UPT, UPT, -UR10, URZ, URZ ;  /* 0x000000ff0a0b7290 */ /* 0x000fe2000fffe1ff */
[----:B------:R-:W-:Y:S02]  /*5280*/  @!UP0 UMOV UR4, UR9 ;  /* 0x0000000900048c82 */ /* 0x000fe40008000000 */
[----:B------:R-:W-:Y:S02]  /*5290*/  @!UP0 USHF.R.U32.HI UR4, URZ, UR23, UR4 ;  /* 0x00000017ff048299 */ /* 0x000fe40008011604 */
[----:B------:R-:W-:Y:S02]  /*52a0*/  UIMAD UR8, UR45, UR11, UR6 ;  /* 0x0000000b2d0872a4 */ /* 0x000fe4000f8e0206 */
[----:B------:R-:W-:Y:S04]  /*52b0*/  @!UP0 USEL UR4, UR5, UR4, !UP4 ;  /* 0x0000000405048287 */ /* 0x000fe8000e000000 */
[----:B------:R-:W-:Y:S02]  /*52c0*/  @!UP0 UIMAD UR7, UR7, UR8, UR4 ;  /* 0x00000008070782a4 */ /* 0x000fe4000f8e0204 */
[----:B------:R-:W-:Y:S02]  /*52d0*/  @!UP0 UIADD3 UR9, UPT, UPT, UR10, -UR4, URZ ;  /* 0x800000040a098290 */ /* 0x000fe4000fffe0ff */
[----:B------:R-:W-:Y:S02]  /*52e0*/  UIADD3 UR8, UPT, UPT, -UR6, URZ, URZ ;  /* 0x000000ff06087290 */ /* 0x000fe4000fffe1ff */
[----:B------:R-:W-:Y:S02]  /*52f0*/  UIADD3 UR4, UPT, UPT, -UR5, URZ, URZ ;  /* 0x000000ff05047290 */ /* 0x000fe4000fffe1ff */
[----:B------:R-:W-:Y:S03]  /*5300*/  @!UP0 UIMAD UR6, UR9, UR45, UR5 ;  /* 0x0000002d090682a4 */ /* 0x000fe6000f8e0205 */
[----:B------:R-:W-:Y:S01]  /*5310*/  @!UP0 UMOV UR5, UR7 ;  /* 0x0000000700058c82 */ /* 0x000fe20008000000 */
[----:B------:R-:W-:Y:S02]  /*5320*/  UIMAD UR7, UR15, UR4, UR14 ;  /* 0x000000040f0772a4 */ /* 0x000fe4000f8e020e */
[----:B------:R-:W-:Y:S02]  /*5330*/  UIMAD UR4, UR50, UR8, UR13 ;  /* 0x00000008320472a4 */ /* 0x000fe4000f8e020d */
[----:B------:R-:W-:Y:S02]  /*5340*/  UIMAD UR14, UR5, UR15, UR7 ;  /* 0x0000000f050e72a4 */ /* 0x000fe4000f8e0207 */
[----:B------:R-:W-:Y:S11]  /*5350*/  UIMAD UR13, UR6, UR50, UR4 ;  /* 0x00000032060d72a4 */ /* 0x000ff6000f8e0204 */
[----:B------:R-:W-:Y:S01]  /*5360*/  @!UPT UIADD3 URZ, UPT, UPT, URZ, URZ, URZ ;  /* 0x000000fffffff290 */ /* 0x000fe2000fffe0ff */
.L_x_96:
[----:B------:R-:W2:Y:S01]  /*5370*/  @!UP3 LDCU.128 UR8, c[0x0][0xb10] ;  /* 0x00016200ff08b7ac */ /* 0x000ea20008000c00 */
[C---:B----4-:R-:W-:Y:S02]  /*5380*/  ISETP.NE.U32.AND P1, PT, R4.reuse, RZ, PT ;  /* 0x000000ff0400720c */ /* 0x050fe40003f25070 */
[----:B------:R-:W-:Y:S02]  /*5390*/  ISETP.NE.U32.AND P0, PT, R4, RZ, PT ;  /* 0x000000ff0400720c */ /* 0x000fe40003f05070 */
[C---:B------:R-:W-:Y:S02]  /*53a0*/  ISETP.NE.AND.EX P1, PT, R5.reuse, RZ, PT, P1 ;  /* 0x000000ff0500720c */ /* 0x040fe40003f25310 */
[----:B------:R-:W-:Y:S01]  /*53b0*/  ISETP.NE.AND.EX P0, PT, R5, RZ, PT, P0 ;  /* 0x000000ff0500720c */ /* 0x000fe20003f05300 */
[----:B------:R-:W3:Y:S01]  /*53c0*/  @!UP3 LDCU UR5, c[0x0][0xb0c] ;  /* 0x00016180ff05b7ac */ /* 0x000ee20008000800 */
[----:B------:R-:W-:Y:S01]  /*53d0*/  SHF.L.U32 R9, R15, 0x1f, RZ ;  /* 0x0000001f0f097819 */ /* 0x000fe200000006ff */
[----:B------:R-:W-:Y:S02]  /*53e0*/  USHF.L.U32 UR42, UR28, 0x7, URZ ;  /* 0x000000071c2a7899 */ /* 0x000fe400080006ff */
[----:B------:R-:W-:Y:S02]  /*53f0*/  USHF.L.U32 UR43, UR20, 0x6, URZ ;  /* 0x00000006142b7899 */ /* 0x000fe400080006ff */
[----:B--2---:R-:W-:Y:S07]  /*5400*/  UIMAD.WIDE.U32 UR6, UR14, UR8, URZ ;  /* 0x000000080e0672a5 */ /* 0x004fee000f8e00ff */
[----:B------:R-:W-:Y:S01]  /*5410*/  @!UP3 UMOV UR4, UR7 ;  /* 0x000000070004bc82 */ /* 0x000fe20008000000 */
[----:B---3--:R-:W-:Y:S02]  /*5420*/  @!UP3 UISETP.NE.AND UP0, UPT, UR5, 0x1, UPT ;  /* 0x000000010500b88c */ /* 0x008fe4000bf05270 */
[----:B------:R-:W-:Y:S02]  /*5430*/  @!UP3 USHF.R.U32.HI UR4, URZ, UR9, UR4 ;  /* 0x00000009ff04b299 */ /* 0x000fe40008011604 */
[----:B------:R-:W-:Y:S02]  /*5440*/  UIMAD.WIDE.U32 UR6, UR13, UR11, URZ ;  /* 0x0000000b0d0672a5 */ /* 0x000fe4000f8e00ff */
[----:B------:R-:W-:Y:S02]  /*5450*/  @!UP3 USEL UR8, UR14, UR4, !UP0 ;  /* 0x000000040e08b287 */ /* 0x000fe4000c000000 */
[----:B------:R-:W-:Y:S03]  /*5460*/  @!UP3 UISETP.NE.AND UP0, UPT, UR10, 0x1, UPT ;  /* 0x000000010a00b88c */ /* 0x000fe6000bf05270 */
[----:B------:R-:W-:Y:S02]  /*5470*/  @!UP3 UMOV UR6, UR7 ;  /* 0x000000070006bc82 */ /* 0x000fe40008000000 */
[----:B------:R-:W2:Y:S02]  /*5480*/  @!UP3 LDCU UR4, c[0x0][0xb20] ;  /* 0x00016400ff04b7ac */ /* 0x000ea40008000800 */
[----:B--2---:R-:W-:Y:S04]  /*5490*/  @!UP3 USHF.R.U32.HI UR6, URZ, UR4, UR6 ;  /* 0x00000004ff06b299 */ /* 0x004fe80008011606 */
[----:B------:R-:W-:Y:S04]  /*54a0*/  @!UP3 USEL UR6, UR13, UR6, !UP0 ;  /* 0x000000060d06b287 */ /* 0x000fe8000c000000 */
[----:B------:R-:W-:Y:S02]  /*54b0*/  @!UP3 UIADD3 UR4, UPT, UPT, -UR8, UR6, URZ ;  /* 0x000000060804b290 */ /* 0x000fe4000fffe1ff */
[----:B------:R-:W-:Y:S02]  /*54c0*/  @!UP3 UIADD3 UR6, UPT, UPT, UR8, -UR6, URZ ;  /* 0x800000060806b290 */ /* 0x000fe4000fffe0ff */
[----:B------:R-:W-:Y:S02]  /*54d0*/  @!UP3 UIMAD UR14, UR4, UR5, UR14 ;  /* 0x00000005040eb2a4 */ /* 0x000fe4000f8e020e */
[----:B------:R-:W-:Y:S01]  /*54e0*/  @!UP3 UIMAD UR13, UR6, UR10, UR13 ;  /* 0x0000000a060db2a4 */ /* 0x000fe2000f8e020d */
[----:B------:R-:W-:Y:S11]  /*54f0*/  BRA.U UP2, `(.L_x_97) ;  /* 0x0000000102107547 */ /* 0x000ff6000b800000 */
[----:B------:R-:W-:Y:S04]  /*5500*/  MOV R6, UR46 ;  /* 0x0000002e00067c02 */ /* 0x000fe80008000f00 */
[----:B------:R-:W-:Y:S04]  /*5510*/  SHF.L.U32 R6, R6, 0x1f, RZ ;  /* 0x0000001f06067819 */ /* 0x000fe800000006ff */
[----:B------:R-:W2:Y:S02]  /*5520*/  SYNCS.PHASECHK.TRANS64.TRYWAIT P2, [UR21+0x108], R6 ;  /* 0x00010806ff0075a7 */ /* 0x000ea40008041115 */
[----:B--2---:R-:W-:Y:S05]  /*5530*/  @!P2 BRA `(.L_x_98) ;  /* 0x0000004400dca947 */ /* 0x004fea0003800000 */
.L_x_97:
[----:B------:R-:W-:Y:S05]  /*5540*/  @!P1 BRA `(.L_x_99) ;  /* 0x0000000000309947 */ /* 0x000fea0003800000 */
[----:B------:R-:W-:Y:S01]  /*5550*/  ISETP.NE.U32.AND P1, PT, R2, RZ, PT ;  /* 0x000000ff0200720c */ /* 0x000fe20003f25070 */
[----:B------:R-:W2:Y:S01]  /*5560*/  LDCU.64 UR4, c[0x0][0x358] ;  /* 0x00006b00ff0477ac */ /* 0x000ea20008000a00 */
[----:B------:R-:W-:Y:S02]  /*5570*/  IMAD.MOV.U32 R26, RZ, RZ, 0x1 ;  /* 0x00000001ff1a7424 */ /* 0x000fe400078e00ff */
[----:B------:R-:W-:Y:S11]  /*5580*/  ISETP.NE.AND.EX P1, PT, R3, RZ, PT, P1 ;  /* 0x000000ff0300720c */ /* 0x000ff60003f25310 */
[----:B------:R-:W-:Y:S02]  /*5590*/  @!UPT UIADD3 URZ, UPT, UPT, URZ, URZ, URZ ;  /* 0x000000fffffff290 */ /* 0x000fe4000fffe0ff */
[----:B------:R-:W3:Y:S01]  /*55a0*/  @P1 LDC.64 R10, c[0x0][0x888] ;  /* 0x00022200ff0a1b82 */ /* 0x000ee20000000a00 */
[----:B-1----:R-:W-:Y:S04]  /*55b0*/  @P1 IMAD R0, R4, UR36, RZ ;  /* 0x0000002404001c24 */ /* 0x002fe8000f8e02ff */
[----:B---3--:R-:W-:Y:S04]  /*55c0*/  @P1 IMAD.WIDE R10, R0, 0x4, R10 ;  /* 0x00000004000a1825 */ /* 0x008fe800078e020a */
[----:B------:R-:W-:Y:S01]  /*55d0*/  HFMA2 R0, -RZ, RZ, 0, 5.9604644775390625e-08 ;  /* 0x00000001ff007431 */ /* 0x000fe200000001ff */
[----:B--2--5:R2:W5:Y:S04]  /*55e0*/  @P1 LDG.E R27, desc[UR4][R10.64] ;  /* 0x000000040a1b1981 */ /* 0x024568000c1e1900 */
[----:B------:R-:W-:Y:S01]  /*55f0*/  @!P1 PRMT R26, R0, 0x7610, R26 ;  /* 0x00007610001a9816 */ /* 0x000fe2000000001a */
[----:B--2---:R-:W3:Y:S06]  /*5600*/  @!P1 LDC R27, c[0x0][0x880] ;  /* 0x00022000ff1b9b82 */ /* 0x004eec0000000800 */
.L_x_99:
[----:B---3-5:R-:W-:Y:S01]  /*5610*/  @!P0 FSETP.EQ.AND P1, PT, R27, RZ, PT ;  /* 0x000000ff1b00820b */ /* 0x028fe20003f22000 */
[----:B------:R-:W-:Y:S01]  /*5620*/  @!UPT UIADD3 URZ, UPT, UPT, URZ, URZ, URZ ;  /* 0x000000fffffff290 */ /* 0x000fe2000fffe0ff */
[----:B------:R-:W-:Y:S11]  /*5630*/  @!P0 BRA `(.L_x_100) ;  /* 0x0000000000188947 */ /* 0x000ff60003800000 */
[----:B------:R-:W-:Y:S02]  /*5640*/  LOP3.LUT P0, RZ, R26, 0xff, RZ, 0xc0, !PT ;  /* 0x000000ff1aff7812 */ /* 0x000fe4000780c0ff */
[----:B------:R-:W-:Y:S04]  /*5650*/  ISETP.NE.U32.AND P1, PT, R2, RZ, PT ;  /* 0x000000ff0200720c */ /* 0x000fe80003f25070 */
[----:B------:R-:W-:Y:S04]  /*5660*/  ISETP.NE.AND.EX P1, PT, R3, RZ, PT, P1 ;  /* 0x000000ff0300720c */ /* 0x000fe80003f25310 */
[----:B------:R-:W-:Y:S03]  /*5670*/  PLOP3.LUT P1, PT, P1, PT, PT, 0x8, 0x80 ;  /* 0x000000000080781c */ /* 0x000fe60000f2e170 */
[----:B------:R-:W-:Y:S11]  /*5680*/  @P0 FSETP.EQ.AND P1, PT, R27, RZ, PT ;  /* 0x000000ff1b00020b */ /* 0x000ff60003f22000 */
[----:B------:R-:W-:Y:S02]  /*5690*/  @!UPT UIADD3 URZ, UPT, UPT, URZ, URZ, URZ ;  /* 0x000000fffffff290 */ /* 0x000fe4000fffe0ff */
.L_x_100:
[----:B------:R-:W2:Y:S01]  /*56a0*/  SYNCS.PHASECHK.TRANS64.TRYWAIT P2, [UR21+0xe0], R9 ;  /* 0x0000e009ff0075a7 */ /* 0x000ea20008041115 */
[----:B------:R-:W-:Y:S04]  /*56b0*/  ELECT P0, URZ, PT ;  /* 0x0000000000ff782f */ /* 0x000fe80003800000 */
[----:B------:R-:W-:Y:S11]  /*56c0*/  PLOP3.LUT P1, PT, P1, P0, PT, 0xf2, 0x2f ;  /* 0x00000000002f781c */ /* 0x000ff60000f21e72 */
[----:B------:R-:W-:Y:S02]  /*56d0*/  @!UPT UIADD3 URZ, UPT, UPT, URZ, URZ, URZ ;  /* 0x000000fffffff290 */ /* 0x000fe4000fffe0ff */
[----:B------:R-:W-:Y:S05]  /*56e0*/  @!P1 IADD3 R8, P0, PT, R16, 0x580, RZ ;  /* 0x0000058010089810 */ /* 0x000fea0007f1e0ff */
[----:B-1----:R-:W-:Y:S01]  /*56f0*/  @!P1 IMAD.X R6, RZ, RZ, R17, P0 ;  /* 0x000000ffff069224 */ /* 0x002fe200000e0611 */
[----:B--2---:R-:W-:Y:S07]  /*5700*/  @!P2 BRA `(.L_x_101) ;  /* 0x000000440080a947 */ /* 0x004fee0003800000 */
.L_x_207:
[----:B------:R-:W-:Y:S01]  /*5710*/  @!P1 R2UR UR5, R8 ;  /* 0x00000000080592ca */ /* 0x000fe200000e0000 */
[----:B------:R-:W-:Y:S01]  /*5720*/  VOTEU.ALL UP0, P1 ;  /* 0x0000000000ff7886 */ /* 0x000fe20000800000 */
[----:B------:R-:W-:Y:S01]  /*5730*/  @!P1 R2UR UR4, R6 ;  /* 0x00000000060492ca */ /* 0x000fe200000e0000 */
[----:B------:R-:W-:Y:S01]  /*5740*/  UMOV UR16, 0x0 ;  /* 0x0000000000107882 */ /* 0x000fe20000000000 */
[----:B------:R-:W-:Y:S01]  /*5750*/  UMOV UR17, 0x10000000 ;  /* 0x1000000000117882 */ /* 0x000fe20000000000 */
[----:B------:R-:W-:Y:S01]  /*5760*/  UMOV UR44, UR36 ;  /* 0x00000024002c7c82 */ /* 0x000fe20008000000 */
[----:B------:R-:W-:Y:S01]  /*5770*/  @!UP0 UIADD3 UR40, UPT, UPT, UR21, 0x200, URZ ;  /* 0x0000020015288890 */ /* 0x000fe2000fffe0ff */
[----:B-1----:R-:W-:Y:S01]  /*5780*/  @!P1 IMAD.MOV.U32 R0, RZ, RZ, 0x2000 ;  /* 0x00002000ff009424 */ /* 0x002fe200078e00ff */
[----:B------:R-:W-:Y:S01]  /*5790*/  @!UP0 UIADD3 UR10, UPT, UPT, UR42, 0x40, URZ ;  /* 0x000000402a0a8890 */ /* 0x000fe2000fffe0ff */
[----:B------:R-:W-:Y:S01]  /*57a0*/  @!P1 IADD3 R8, P0, PT, R16, 0x580, RZ ;  /* 0x0000058010089810 */ /* 0x000fe20007f1e0ff */
[----:B------:R-:W-:Y:S01]  /*57b0*/  @!UP0 UIADD3 UR8, UPT, UPT, UR21, 0x1200, URZ ;  /* 0x0000120015088890 */ /* 0x000fe2000fffe0ff */
[----:B------:R-:W-:Y:S02]  /*57c0*/  VOTEU.ALL UP0, P1 ;  /* 0x0000000000ff7886 */ /* 0x000fe40000800000 */
[----:B------:R-:W-:Y:S01]  /*57d0*/  IMAD.U32 R10, RZ, RZ, UR5 ;  /* 0x00000005ff0a7e24 */ /* 0x000fe2000f8e00ff */
[----:B------:R-:W-:Y:S01]  /*57e0*/  UMOV UR9, UR41 ;  /* 0x0000002900097c82 */ /* 0x000fe20008000000 */
[----:B------:R-:W-:Y:S01]  /*57f0*/  IMAD.U32 R11, RZ, RZ, UR4 ;  /* 0x00000004ff0b7e24 */ /* 0x000fe2000f8e00ff */
[----:B------:R-:W-:Y:S01]  /*5800*/  UMOV UR11, UR43 ;  /* 0x0000002b000b7c82 */ /* 0x000fe20008000000 */
[----:B------:R-:W-:Y:S01]  /*5810*/  UMOV UR12, UR36 ;  /* 0x00000024000c7c82 */ /* 0x000fe20008000000 */
[----:B------:R-:W-:Y:S01]  /*5820*/  @!P1 R2UR UR4, R10 ;  /* 0x000000000a0492ca */ /* 0x000fe200000e0000 */
[----:B------:R-:W-:Y:S01]  /*5830*/  UPRMT UR6, UR47, 0x654, UR41 ;  /* 0x000006542f067896 */ /* 0x000fe20008000029 */
[----:B------:R-:W-:Y:S01]  /*5840*/  @!P1 R2UR UR5, R11 ;  /* 0x000000000b0592ca */ /* 0x000fe200000e0000 */
[----:B------:R-:W-:Y:S11]  /*5850*/  @!P1 IMAD.X R6, RZ, RZ, R17, P0 ;  /* 0x000000ffff069224 */ /* 0x000ff600000e0611 */
[----:B------:R-:W-:Y:S01]  /*5860*/  @!UPT UIADD3 URZ, UPT, UPT, URZ, URZ, URZ ;  /* 0x000000fffffff290 */ /* 0x000fe2000fffe0ff */
[----:B------:R1:W-:Y:S01]  /*5870*/  @!UP0 UTMALDG.3D [UR40], [UR4], desc[UR16] ;  /* 0x00001028040085b4 */ /* 0x0003e20008011000 */
[----:B------:R-:W-:Y:S05]  /*5880*/  VOTEU.ALL UP0, P1 ;  /* 0x0000000000ff7886 */ /* 0x000fea0000800000 */
[----:B------:R1:W-:Y:S01]  /*5890*/  @!UP0 UTMALDG.3D [UR8], [UR4], desc[UR16] ;  /* 0x00001008040085b4 */ /* 0x0003e20008011000 */
[----:B------:R1:W-:Y:S01]  /*58a0*/  @!P1 SYNCS.ARRIVE.TRANS64.RED.A0TR RZ, [UR21+0xc0], R0 ;  /* 0x0000c000ffff99a7 */ /* 0x0003e20008300415 */
[----:B------:R-:W-:Y:S01]  /*58b0*/  SYNCS.ARRIVE.TRANS64.RED.A1T0 RZ, [UR6], RZ ;  /* 0x000000ffffff79a7 */ /* 0x000fe20008100406 */
[----:B------:R-:W2:Y:S02]  /*58c0*/  SYNCS.PHASECHK.TRANS64.TRYWAIT P2, [UR21+0xe8], R9 ;  /* 0x0000e809ff0075a7 */ /* 0x000ea40008041115 */
[----:B-12---:R-:W-:Y:S05]  /*58d0*/  @!P2 BRA `(.L_x_102) ;  /* 0x000000440024a947 */ /* 0x006fea0003800000 */
.L_x_209:
        /* <DEDUP_REMOVED lines=10> */
[----:B------:R-:W-:Y:S02]  /*5980*/  @!UP0 UIADD3 UR10, UPT, UPT, UR42, 0x50, URZ ;  /* 0x000000502a0a8890 */ /* 0x000fe4000fffe0ff */
[----:B------:R-:W-:Y:S01]  /*5990*/  @!UP0 UIADD3 UR8, UPT, UPT, UR21, 0x3200, URZ ;  /* 0x0000320015088890 */ /* 0x000fe2000fffe0ff */
[----:B------:R-:W-:Y:S01]  /*59a0*/  IMAD.U32 R10, RZ, RZ, UR5 ;  /* 0x00000005ff0a7e24 */ /* 0x000fe2000f8e00ff */
[----:B------:R-:W-:Y:S01]  /*59b0*/  VOTEU.ALL UP0, P1 ;  /* 0x0000000000ff7886 */ /* 0x000fe20000800000 */
[----:B------:R-:W-:Y:S01]  /*59c0*/  IMAD.U32 R11, RZ, RZ, UR4 ;  /* 0x00000004ff0b7e24 */ /* 0x000fe2000f8e00ff */
[----:B------:R-:W-:Y:S01]  /*59d0*/  UMOV UR9, UR33 ;  /* 0x0000002100097c82 */ /* 0x000fe20008000000 */
[----:B------:R-:W-:Y:S01]  /*59e0*/  UMOV UR11, UR43 ;  /* 0x0000002b000b7c82 */ /* 0x000fe20008000000 */
[----:B------:R-:W-:Y:S01]  /*59f0*/  @!P1 R2UR UR4, R10 ;  /* 0x000000000a0492ca */ /* 0x000fe200000e0000 */
[----:B------:R-:W-:Y:S01]  /*5a00*/  UMOV UR12, UR36 ;  /* 0x00000024000c7c82 */ /* 0x000fe20008000000 */
[----:B------:R-:W-:Y:S01]  /*5a10*/  @!P1 R2UR UR5, R11 ;  /* 0x000000000b0592ca */ /* 0x000fe200000e0000 */
[----:B------:R-:W-:Y:S01]  /*5a20*/  UPRMT UR6, UR47, 0x654, UR33 ;  /* 0x000006542f067896 */ /* 0x000fe20008000021 */
[----:B------:R-:W-:Y:S11]  /*5a30*/  @!P1 IMAD.X R6, RZ, RZ, R17, P0 ;  /* 0x000000ffff069224 */ /* 0x000ff600000e0611 */
[----:B------:R1:W-:Y:S01]  /*5a40*/  @!UP0 UTMALDG.3D [UR32], [UR4], desc[UR16] ;  /* 0x00001020040085b4 */ /* 0x0003e20008011000 */
[----:B------:R-:W-:Y:S05]  /*5a50*/  VOTEU.ALL UP0, P1 ;  /* 0x0000000000ff7886 */ /* 0x000fea0000800000 */
[----:B------:R1:W-:Y:S01]  /*5a60*/  @!UP0 UTMALDG.3D [UR8], [UR4], desc[UR16] ;  /* 0x00001008040085b4 */ /* 0x0003e20008011000 */
[----:B------:R1:W-:Y:S01]  /*5a70*/  @!P1 SYNCS.ARRIVE.TRANS64.RED.A0TR RZ, [UR21+0xc8], R0 ;  /* 0x0000c800ffff99a7 */ /* 0x0003e20008300415 */
[----:B------:R-:W-:Y:S01]  /*5a80*/  SYNCS.ARRIVE.TRANS64.RED.A1T0 RZ, [UR6], RZ ;  /* 0x000000ffffff79a7 */ /* 0x000fe20008100406 */
[----:B------:R-:W2:Y:S02]  /*5a90*/  SYNCS.PHASECHK.TRANS64.TRYWAIT P2, [UR21+0xf0], R9 ;  /* 0x0000f009ff0075a7 */ /* 0x000ea40008041115 */
[----:B-12---:R-:W-:Y:S05]  /*5aa0*/  @!P2 BRA `(.L_x_103) ;  /* 0x0000004000c8a947 */ /* 0x006fea0003800000 */
.L_x_211:
        /* <DEDUP_REMOVED lines=9> */
[----:B------:R-:W-:Y:S01]  /*5b40*/  VIADD R14, R14, 0x1 ;  /* 0x000000010e0e7836 */ /* 0x000fe20000000000 */
        /* <DEDUP_REMOVED lines=10> */
[----:B------:R-:W-:Y:S01]  /*5bf0*/  UMOV UR12, UR36 ;  /* 0x00000024000c7c82 */ /* 0x000fe20008000000 */
[----:B------:R-:W-:Y:S11]  /*5c00*/  UPRMT UR6, UR47, 0x654, UR25 ;  /* 0x000006542f067896 */ /* 0x000ff60008000019 */
[----:B------:R1:W-:Y:S01]  /*5c10*/  @!UP0 UTMALDG.3D [UR24], [UR4], desc[UR16] ;  /* 0x00001018040085b4 */ /* 0x0003e20008011000 */
[----:B------:R-:W-:Y:S05]  /*5c20*/  VOTEU.ALL UP0, P1 ;  /* 0x0000000000ff7886 */ /* 0x000fea0000800000 */
[----:B------:R1:W-:Y:S01]  /*5c30*/  @!UP0 UTMALDG.3D [UR8], [UR4], desc[UR16] ;  /* 0x00001008040085b4 */ /* 0x0003e20008011000 */
[----:B------:R1:W-:Y:S01]  /*5c40*/  @!P1 SYNCS.ARRIVE.TRANS64.RED.A0TR RZ, [UR21+0xd0], R0 ;  /* 0x0000d000ffff99a7 */ /* 0x0003e20008300415 */
[----:B------:R-:W-:Y:S01]  /*5c50*/  SYNCS.ARRIVE.TRANS64.RED.A1T0 RZ, [UR6], RZ ;  /* 0x000000ffffff79a7 */ /* 0x000fe20008100406 */
[----:B------:R-:W2:Y:S02]  /*5c60*/  SYNCS.PHASECHK.TRANS64.TRYWAIT P0, [UR21+0xf8], R9 ;  /* 0x0000f809ff0075a7 */ /* 0x000ea40008001115 */
[----:B-12---:R-:W-:Y:S05]  /*5c70*/  @!P0 BRA `(.L_x_104) ;  /* 0x00000040006c8947 */ /* 0x006fea0003800000 */
.L_x_213:
[----:B------:R-:W-:Y:S01]  /*5c80*/  UPLOP3.LUT UP2, UPT, UPT, UPT, UPT, 0x80, 0x8 ;  /* 0x000000000008789c */ /* 0x000fe20003f4f070 */
[----:B------:R-:W-:Y:S01]  /*5c90*/  @!P1 IADD3 R6, P0, PT, R16, 0x580, RZ ;  /* 0x0000058010069810 */ /* 0x000fe20007f1e0ff */
[----:B------:R-:W-:Y:S01]  /*5ca0*/  UMOV UR6, 0x0 ;  /* 0x0000000000067882 */ /* 0x000fe20000000000 */
[----:B------:R-:W-:Y:S01]  /*5cb0*/  UMOV UR7, 0x10000000 ;  /* 0x1000000000077882 */ /* 0x000fe20000000000 */
[----:B------:R-:W-:Y:S01]  /*5cc0*/  VOTEU.ALL UP0, P1 ;  /* 0x0000000000ff7886 */ /* 0x000fe20000800000 */
[----:B------:R-:W-:Y:S01]  /*5cd0*/  @!P1 R2UR UR5, R6 ;  /* 0x00000000060592ca */ /* 0x000fe200000e0000 */
[----:B-1----:R-:W-:Y:S01]  /*5ce0*/  @!P1 IMAD.X R0, RZ, RZ, R17, P0 ;  /* 0x000000ffff009224 */ /* 0x002fe200000e0611 */
[----:B------:R-:W-:Y:S01]  /*5cf0*/  UMOV UR19, UR43 ;  /* 0x0000002b00137c82 */ /* 0x000fe20008000000 */
[----:B------:R-:W-:Y:S01]  /*5d00*/  UMOV UR20, UR36 ;  /* 0x0000002400147c82 */ /* 0x000fe20008000000 */
[----:B------:R-:W-:Y:S01]  /*5d10*/  @!UP0 UIADD3 UR18, UPT, UPT, UR42, 0x30, URZ ;  /* 0x000000302a128890 */ /* 0x000fe2000fffe0ff */
[----:B------:R-:W-:Y:S01]  /*5d20*/  R2UR UR24, R57 ;  /* 0x00000000391872ca */ /* 0x000fe200000e0000 */
[----:B------:R-:W-:Y:S01]  /*5d30*/  @!UP0 UIADD3 UR16, UPT, UPT, UR21, 0x6200, URZ ;  /* 0x0000620015108890 */ /* 0x000fe2000fffe0ff */
[----:B------:R-:W-:Y:S01]  /*5d40*/  @!P1 R2UR UR4, R0 ;  /* 0x00000000000492ca */ /* 0x000fe200000e0000 */
[----:B------:R-:W-:Y:S01]  /*5d50*/  @!UP0 UIADD3 UR17, UPT, UPT, UR21, 0xd8, URZ ;  /* 0x000000d815118890 */ /* 0x000fe2000fffe0ff */
[----:B------:R-:W-:Y:S01]  /*5d60*/  ISETP.NE.AND P0, PT, R14, 0x2, PT ;  /* 0x000000020e00780c */ /* 0x000fe20003f05270 */
[----:B------:R-:W-:Y:S01]  /*5d70*/  @!UP0 UIADD3 UR10, UPT, UPT, UR42, 0x70, URZ ;  /* 0x000000702a0a8890 */ /* 0x000fe2000fffe0ff */
[----:B------:R-:W-:Y:S01]  /*5d80*/  LOP3.LUT R15, R15, 0x1, RZ, 0x3c, !PT ;  /* 0x000000010f0f7812 */ /* 0x000fe200078e3cff */
[----:B------:R-:W-:Y:S01]  /*5d90*/  @!UP0 UIADD3 UR8, UPT, UPT, UR21, 0x7200, URZ ;  /* 0x0000720015088890 */ /* 0x000fe2000fffe0ff */
[----:B------:R-:W-:Y:S01]  /*5da0*/  IMAD.U32 R8, RZ, RZ, UR5 ;  /* 0x00000005ff087e24 */ /* 0x000fe2000f8e00ff */
[----:B------:R-:W-:Y:S01]  /*5db0*/  VOTEU.ALL UP0, P1 ;  /* 0x0000000000ff7886 */ /* 0x000fe20000800000 */
[----:B------:R-:W-:Y:S01]  /*5dc0*/  UMOV UR11, UR43 ;  /* 0x0000002b000b7c82 */ /* 0x000fe20008000000 */
[----:B------:R-:W-:Y:S01]  /*5dd0*/  UMOV UR12, UR36 ;  /* 0x00000024000c7c82 */ /* 0x000fe20008000000 */
[----:B------:R-:W-:Y:S01]  /*5de0*/  UMOV UR9, UR17 ;  /* 0x0000001100097c82 */ /* 0x000fe20008000000 */
[----:B------:R-:W-:Y:S01]  /*5df0*/  SEL R0, RZ, 0x1, P0 ;  /* 0x00000001ff007807 */ /* 0x000fe20000000000 */
[----:B------:R-:W-:Y:S01]  /*5e00*/  UIADD3 UR28, UPT, UPT, UR13, UR24, URZ ;  /* 0x000000180d1c7290 */ /* 0x000fe2000fffe0ff */
[----:B------:R-:W-:Y:S01]  /*5e10*/  IMAD.U32 R9, RZ, RZ, UR4 ;  /* 0x00000004ff097e24 */ /* 0x000fe2000f8e00ff */
[----:B------:R-:W-:Y:S01]  /*5e20*/  @!P1 R2UR UR4, R8 ;  /* 0x00000000080492ca */ /* 0x000fe200000e0000 */
[----:B------:R-:W-:Y:S01]  /*5e30*/  UMOV UR36, UR29 ;  /* 0x0000001d00247c82 */ /* 0x000fe20008000000 */
[----:B------:R-:W-:Y:S02]  /*5e40*/  LOP3.LUT R13, R13, R0, RZ, 0x3c, !PT ;  /* 0x000000000d0d7212 */ /* 0x000fe400078e3cff */
[----:B------:R-:W-:Y:S02]  /*5e50*/  @!P1 R2UR UR5, R9 ;  /* 0x00000000090592ca */ /* 0x000fe400000e0000 */
[----:B------:R-:W-:Y:S11]  /*5e60*/  SEL R14, R14, RZ, P0 ;  /* 0x000000ff0e0e7207 */ /* 0x000ff60000000000 */
[----:B------:R1:W-:Y:S01]  /*5e70*/  @!UP0 UTMALDG.3D [UR16], [UR4], desc[UR6] ;  /* 0x00000610040085b4 */ /* 0x0003e20008011000 */
[----:B------:R-:W-:Y:S05]  /*5e80*/  VOTEU.ALL UP0, P1 ;  /* 0x0000000000ff7886 */ /* 0x000fea0000800000 */
[----:B------:R2:W-:Y:S01]  /*5e90*/  @!UP0 UTMALDG.3D [UR8], [UR4], desc[UR6] ;  /* 0x00000608040085b4 */ /* 0x0005e20008011000 */
[----:B------:R2:W-:Y:S01]  /*5ea0*/  @!P1 SYNCS.ARRIVE.TRANS64.RED.A0TR RZ, [UR21+0xd8], R7 ;  /* 0x0000d807ffff99a7 */ /* 0x0005e20008300415 */
[----:B------:R-:W-:Y:S01]  /*5eb0*/  SYNCS.ARRIVE.TRANS64.RED.A1T0 RZ, [UR37], RZ ;  /* 0x000000ffffff79a7 */ /* 0x000fe20008100425 */
[----:B-1----:R-:W-:Y:S01]  /*5ec0*/  UIADD3 UR20, UPT, UPT, UR14, UR63, URZ ;  /* 0x0000003f0e147290 */ /* 0x002fe2000fffe0ff */
[----:B------:R-:W-:Y:S11]  /*5ed0*/  BRA.U UP1, `(.L_x_105) ;  /* 0xfffffff101047547 */ /* 0x000ff6000b83ffff */
[----:B------:R-:W-:-:S04]  /*5ee0*/  SHF.L.U32 R2, R15, 0x1f, RZ ;  /* 0x0000001f0f027819 */ /* 0x000fc800000006ff */
[----:B------:R-:W1:Y:S02]  /*5ef0*/  SYNCS.PHASECHK.TRANS64.TRYWAIT P0, [UR21+0xe0], R2 ;  /* 0x0000e002ff0075a7 */ /* 0x000e640008001115 */
[----:B-1----:R-:W-:Y:S05]  /*5f00*/  @!P0 BRA `(.L_x_106) ;  /* 0x0000003c00e08947 */ /* 0x002fea0003800000 */
.L_x_215:
[----:B------:R-:W3:Y:S02]  /*5f10*/  SYNCS.PHASECHK.TRANS64.TRYWAIT P0, [UR21+0xe8], R2 ;  /* 0x0000e802ff0075a7 */ /* 0x000ee40008001115 */
[----:B---3--:R-:W-:Y:S05]  /*5f20*/  @!P0 BRA `(.L_x_107) ;  /* 0x0000003c00f08947 */ /* 0x008fea0003800000 */
.L_x_217:
[----:B------:R-:W3:Y:S02]  /*5f30*/  SYNCS.PHASECHK.TRANS64.TRYWAIT P0, [UR21+0xf0], R2 ;  /* 0x0000f002ff0075a7 */ /* 0x000ee40008001115 */
[----:B---3--:R-:W-:Y:S05]  /*5f40*/  @!P0 BRA `(.L_x_108) ;  /* 0x0000004000008947 */ /* 0x008fea0003800000 */
.L_x_219:
[----:B-1----:R-:W-:-:S07]  /*5f50*/  MOV R0, UR21 ;  /* 0x0000001500007c02 */ /* 0x002fce0008000f00 */
.L_x_109:
[----:B-1----:R-:W-:-:S04]  /*5f60*/  SHF.L.U32 R2, R15, 0x1f, RZ ;  /* 0x0000001f0f027819 */ /* 0x002fc800000006ff */
[----:B------:R1:W3:Y:S03]  /*5f70*/  SYNCS.PHASECHK.TRANS64.TRYWAIT P0, [R0+URZ+0xf8], R2 ;  /* 0x0000f802000075a7 */ /* 0x0002e600080011ff */
[----:B---3--:R-:W-:Y:S05]  /*5f80*/  @!P0 NANOSLEEP.SYNCS 0x989680 ;  /* 0x009896800000895d */ /* 0x008fea0003900000 */
[----:B------:R-:W3:Y:S02]  /*5f90*/  @!P0 SYNCS.PHASECHK.TRANS64 P0, [R0+URZ+0xf8], R2 ;  /* 0x0000f802000085a7 */ /* 0x000ee400080010ff */
[----:B--23--:R-:W-:Y:S05]  /*5fa0*/  @P0 EXIT ;  /* 0x000000000000094d */ /* 0x00cfea0003800000 */
[----:B------:R-:W-:Y:S05]  /*5fb0*/  BRA `(.L_x_109) ;  /* 0xfffffffc00e87947 */ /* 0x000fea000383ffff */
.L_x_94:
[----:B------:R-:W-:-:S06]  /*5fc0*/  UISETP.GE.AND UP0, UPT, UR25, 0x4, UPT ;  /* 0x000000041900788c */ /* 0x000fcc000bf06270 */
[----:B------:R-:W-:-:S13]  /*5fd0*/  PLOP3.LUT P0, PT, PT, PT, UP0, 0x80, 0x8 ;  /* 0x000000000008781c */ /* 0x000fda0003f0f008 */
[----:B------:R-:W-:Y:S05]  /*5fe0*/  @!P0 EXIT ;  /* 0x000000000000894d */ /* 0x000fea0003800000 */
[----:B------:R-:W-:Y:S01]  /*5ff0*/  BAR.SYNC.DEFER_BLOCKING 0x6, 0xa0 ;  /* 0x0182800000007b1d */ /* 0x000fe20000010000 */
[C---:B------:R-:W-:Y:S01]  /*6000*/  IMAD.SHL.U32 R5, R68.reuse, 0x10, RZ ;  /* 0x0000001044057824 */ /* 0x040fe200078e00ff */
[----:B------:R-:W-:Y:S01]  /*6010*/  LOP3.LUT R69, R68, 0x60, RZ, 0xc0, !PT ;  /* 0x0000006044457812 */ /* 0x000fe200078ec0ff */
[----:B------:R-:W-:Y:S01]  /*6020*/  IMAD.SHL.U32 R7, R56, 0x200, RZ ;  /* 0x0000020038077824 */ /* 0x000fe200078e00ff */
[C---:B------:R-:W-:Y:S01]  /*6030*/  LOP3.LUT R66, R68.reuse, 0x2, RZ, 0xc0, !PT ;  /* 0x0000000244427812 */ /* 0x040fe200078ec0ff */
[----:B------:R-:W-:Y:S01]  /*6040*/  IMAD.SHL.U32 R4, R68, 0x2, RZ ;  /* 0x0000000244047824 */ /* 0x000fe200078e00ff */
[----:B------:R-:W-:Y:S02]  /*6050*/  UMOV UR43, 0x400 ;  /* 0x00000400002b7882 */ /* 0x000fe40000000000 */
[----:B------:R-:W1:Y:S01]  /*6060*/  LDC.64 R52, c[0x0][0x888] ;  /* 0x00022200ff347b82 */ /* 0x000e620000000a00 */
[----:B------:R-:W-:Y:S01]  /*6070*/  ULEA UR43, UR47, UR43, 0x18 ;  /* 0x0000002b2f2b7291 */ /* 0x000fe2000f8ec0ff */
[C---:B------:R-:W-:Y:S01]  /*6080*/  LOP3.LUT R67, R5.reuse, 0x590, RZ, 0xc0, !PT ;  /* 0x0000059005437812 */ /* 0x040fe200078ec0ff */
[----:B------:R-:W-:Y:S01]  /*6090*/  IMAD.SHL.U32 R6, R56, 0x200000, RZ ;  /* 0x0020000038067824 */ /* 0x000fe200078e00ff */
[----:B------:R-:W-:Y:S01]  /*60a0*/  LOP3.LUT R5, R5, 0x60, RZ, 0xc0, !PT ;  /* 0x0000006005057812 */ /* 0x000fe200078ec0ff */
[----:B------:R-:W-:Y:S01]  /*60b0*/  UIADD3 UR4, UPT, UPT, UR43, 0x200, URZ ;  /* 0x000002002b047890 */ /* 0x000fe2000fffe0ff */
[----:B------:R-:W-:Y:S01]  /*60c0*/  LOP3.LUT R67, R67, 0x200, R7, 0xf8, !PT ;  /* 0x0000020043437812 */ /* 0x000fe200078ef807 */
[----:B------:R-:W-:Y:S01]  /*60d0*/  IMAD.U32 R23, R68, 0x10000, RZ ;  /* 0x0001000044177824 */ /* 0x000fe200078e00ff */
[----:B------:R-:W2:Y:S01]  /*60e0*/  LDC.64 R54, c[0x0][0x890] ;  /* 0x00022400ff367b82 */ /* 0x000ea20000000a00 */
[----:B------:R-:W-:Y:S01]  /*60f0*/  LOP3.LUT R4, R5, 0xc, R4, 0xf8, !PT ;  /* 0x0000000c05047812 */ /* 0x000fe200078ef804 */
[----:B------:R-:W-:Y:S01]  /*6100*/  HFMA2 R22, -RZ, RZ, 0, 0 ;  /* 0x00000000ff167431 */ /* 0x000fe200000001ff */
[----:B------:R-:W-:Y:S01]  /*6110*/  LOP3.LUT R6, R6, 0x200000, RZ, 0xc0, !PT ;  /* 0x0020000006067812 */ /* 0x000fe200078ec0ff */
[----:B------:R-:W-:Y:S01]  /*6120*/  IMAD.U32 R58, RZ, RZ, UR4 ;  /* 0x00000004ff3a7e24 */ /* 0x000fe2000f8e00ff */
[----:B------:R-:W-:Y:S01]  /*6130*/  LOP3.LUT R67, R67, R4, RZ, 0xfc, !PT ;  /* 0x0000000443437212 */ /* 0x000fe200078efcff */
[----:B------:R-:W-:Y:S01]  /*6140*/  IMAD.MOV.U32 R64, RZ, RZ, 0x1 ;  /* 0x00000001ff407424 */ /* 0x000fe200078e00ff */
[----:B------:R-:W-:Y:S01]  /*6150*/  LOP3.LUT R68, R68, 0x4, RZ, 0xc0, !PT ;  /* 0x0000000444447812 */ /* 0x000fe200078ec0ff */
[----:B------:R-:W3:Y:S01]  /*6160*/  LDC.64 R50, c[0x0][0x8b0] ;  /* 0x00022c00ff327b82 */ /* 0x000ee20000000a00 */
[----:B------:R-:W4:Y:S01]  /*6170*/  LDS R0, [UR43+0x1c0] ;  /* 0x0001c02bff007984 */ /* 0x000f220008000800 */
[----:B------:R-:W-:Y:S01]  /*6180*/  LOP3.LUT R23, R6, 0x400000, R23, 0xf8, !PT ;  /* 0x0040000006177812 */ /* 0x000fe200078ef817 */
[----:B------:R-:W-:Y:S01]  /*6190*/  IMAD R67, R67, 0x4, R58 ;  /* 0x0000000443437824 */ /* 0x000fe200078e023a */
[----:B------:R-:W-:Y:S01]  /*61a0*/  CS2R R62, SRZ ;  /* 0x00000000003e7805 */ /* 0x000fe2000001ff00 */
[----:B------:R-:W-:Y:S01]  /*61b0*/  IMAD.MOV.U32 R60, RZ, RZ, RZ ;  /* 0x000000ffff3c7224 */ /* 0x000fe200078e00ff */
[----:B------:R-:W1:Y:S01]  /*61c0*/  LDCU UR60, c[0x0][0x370] ;  /* 0x00006e00ff3c77ac */ /* 0x000e620008000800 */
[--C-:B------:R-:W-:Y:S01]  /*61d0*/  IMAD R66, R66, -0x10, R67.reuse ;  /* 0xfffffff042427824 */ /* 0x100fe200078e0243 */
[----:B------:R-:W1:Y:S01]  /*61e0*/  LDC.64 R48, c[0x0][0x8a8] ;  /* 0x00022a00ff307b82 */ /* 0x000e620000000a00 */
[----:B------:R-:W-:Y:S01]  /*61f0*/  IMAD R65, R68, -0x10, R67 ;  /* 0xfffffff044417824 */ /* 0x000fe200078e0243 */
[----:B------:R-:W1:Y:S01]  /*6200*/  LDCU UR42, c[0x0][0xb0c] ;  /* 0x00016180ff2a77ac */ /* 0x000e620008000800 */
[----:B------:R-:W1:Y:S01]  /*6210*/  LDCU UR39, c[0x0][0xb30] ;  /* 0x00016600ff2777ac */ /* 0x000e620008000800 */
[----:B------:R-:W1:Y:S01]  /*6220*/  LDCU.64 UR54, c[0x0][0x888] ;  /* 0x00011100ff3677ac */ /* 0x000e620008000a00 */
[----:B------:R-:W1:Y:S01]  /*6230*/  LDCU.64 UR40, c[0x0][0xb28] ;  /* 0x00016500ff2877ac */ /* 0x000e620008000a00 */
[----:B------:R-:W1:Y:S01]  /*6240*/  LDCU.128 UR56, c[0x0][0xb10] ;  /* 0x00016200ff3877ac */ /* 0x000e620008000c00 */
[----:B------:R-:W1:Y:S01]  /*6250*/  LDCU UR53, c[0x0][0x374] ;  /* 0x00006e80ff3577ac */ /* 0x000e620008000800 */
[----:B------:R-:W-:Y:S01]  /*6260*/  UMOV UR52, URZ ;  /* 0x000000ff00347c82 */ /* 0x000fe20008000000 */
[----:B------:R-:W-:Y:S01]  /*6270*/  UMOV UR46, URZ ;  /* 0x000000ff002e7c82 */ /* 0x000fe20008000000 */
[----:B--2-4-:R-:W-:-:S07]  /*6280*/  IADD3 R23, PT, PT, R0, R23, RZ ;  /* 0x0000001700177210 */ /* 0x014fce0007ffe0ff */
.L_x_153:
[----:B------:R-:W-:Y:S02]  /*6290*/  LEA R3, R60, UR43, 0x3 ;  /* 0x0000002b3c037c11 */ /* 0x000fe4000f8e18ff */
[----:B------:R-:W-:Y:S02]  /*62a0*/  SHF.L.U32 R0, R62, 0x1f, RZ ;  /* 0x0000001f3e007819 */ /* 0x000fe400000006ff */
[----:B-1----:R-:W-:Y:S02]  /*62b0*/  LEA R4, R60, UR43, 0x4 ;  /* 0x0000002b3c047c11 */ /* 0x002fe4000f8e20ff */
[----:B--2---:R-:W2:Y:S02]  /*62c0*/  SYNCS.PHASECHK.TRANS64.TRYWAIT P0, [R3+URZ+0x110], R0 ;  /* 0x00011000030075a7 */ /* 0x004ea400080011ff */
[----:B--2---:R-:W-:Y:S05]  /*62d0*/  @!P0 BRA `(.L_x_110) ;  /* 0x0000003c00348947 */ /* 0x004fea0003800000 */
.L_x_220:
[----:B------:R-:W4:Y:S01]  /*62e0*/  LDS.128 R4, [R4+0x1a0] ;  /* 0x0001a00004047984 */ /* 0x000f220000000c00 */
[----:B------:R-:W-:Y:S01]  /*62f0*/  UISETP.GE.AND UP0, UPT, UR45, 0x1, UPT ;  /* 0x000000012d00788c */ /* 0x000fe2000bf06270 */
[----:B------:R-:W-:Y:S01]  /*6300*/  @!PT LDS RZ, [RZ] ;  /* 0x00000000fffff984 */ /* 0x000fe20000000800 */
[----:B------:R-:W-:Y:S01]  /*6310*/  @!PT LDS RZ, [RZ] ;  /* 0x00000000fffff984 */ /* 0x000fe20000000800 */
[----:B------:R-:W-:Y:S01]  /*6320*/  @!PT LDS RZ, [RZ] ;  /* 0x00000000fffff984 */ /* 0x000fe20000000800 */
[----:B------:R-:W-:Y:S01]  /*6330*/  @!PT LDS RZ, [RZ] ;  /* 0x00000000fffff984 */ /* 0x000fe20000000800 */
[----:B------:R1:W-:Y:S06]  /*6340*/  MEMBAR.ALL.CTA ;  /* 0x0000000000007992 */ /* 0x0003ec0000008000 */
[----:B-1----:R-:W1:Y:S01]  /*6350*/  FENCE.VIEW.ASYNC.S ;  /* 0x00000000000073c6 */ /* 0x002e620000000000 */
[----:B----4-:R-:W-:Y:S11]  /*6360*/  LOP3.LUT P0, RZ, R6, 0x1, RZ, 0xc0, !PT ;  /* 0x0000000106ff7812 */ /* 0x010ff6000780c0ff */
[----:B------:R-:W-:Y:S02]  /*6370*/  @!UPT UIADD3 URZ, UPT, UPT, URZ, URZ, URZ ;  /* 0x000000fffffff290 */ /* 0x000fe4000fffe0ff */
[----:B-1----:R-:W-:Y:S01]  /*6380*/  VOTEU.ANY UP1, P0 ;  /* 0x0000000000ff7886 */ /* 0x002fe20000020100 */
[----:B------:R-:W-:Y:S01]  /*6390*/  PLOP3.LUT P0, PT, PT, PT, UP1, 0x80, 0x8 ;  /* 0x000000000008781c */ /* 0x000fe20003f0f018 */
[----:B------:R-:W-:Y:S11]  /*63a0*/  UP2UR UR62, UPR, URZ, 0x2 ;  /* 0x00000002ff3e7883 */ /* 0x000ff60008000000 */
[----:B------:R-:W-:Y:S01]  /*63b0*/  @!UPT UIADD3 URZ, UPT, UPT, URZ, URZ, URZ ;  /* 0x000000fffffff290 */ /* 0x000fe2000fffe0ff */
        /* <DEDUP_REMOVED lines=13> */
[----:B------:R-:W2:Y:S01]  /*6490*/  LDCU UR12, c[0x0][0xb20] ;  /* 0x00016400ff0c77ac */ /* 0x000ea20008000800 */
[----:B------:R-:W-:Y:S02]  /*64a0*/  UIMAD.WIDE.U32 UR4, UR53, UR59, URZ ;  /* 0x0000003b350472a5 */ /* 0x000fe4000f8e00ff */
[----:B------:R-:W-:Y:S02]  /*64b0*/  UIMAD.WIDE.U32 UR6, UR60, UR56, URZ ;  /* 0x000000383c0672a5 */ /* 0x000fe4000f8e00ff */
[----:B------:R-:W-:Y:S02]  /*64c0*/  UISETP.NE.AND UP0, UPT, UR58, 0x1, UPT ;  /* 0x000000013a00788c */ /* 0x000fe4000bf05270 */
[----:B------:R-:W-:Y:S02]  /*64d0*/  UIMAD.WIDE.U32 UR8, UR37, UR59, URZ ;  /* 0x0000003b250872a5 */ /* 0x000fe4000f8e00ff */
[----:B------:R-:W-:Y:S02]  /*64e0*/  UIMAD.WIDE.U32 UR10, UR38, UR56, URZ ;  /* 0x00000038260a72a5 */ /* 0x000fe4000f8e00ff */
[----:B------:R-:W-:Y:S02]  /*64f0*/  UISETP.NE.AND UP1, UPT, UR42, 0x1, UPT ;  /* 0x000000012a00788c */ /* 0x000fe4000bf25270 */
[----:B------:R-:W-:Y:S01]  /*6500*/  UISETP.NE.AND UP2, UPT, UR45, 0x1, UPT ;  /* 0x000000012d00788c */ /* 0x000fe2000bf45270 */
[----:B------:R-:W-:Y:S02]  /*6510*/  UMOV UR4, UR5 ;  /* 0x0000000500047c82 */ /* 0x000fe40008000000 */
[----:B--2---:R-:W-:Y:S03]  /*6520*/  USHF.R.U32.HI UR5, URZ, UR12, UR4 ;  /* 0x0000000cff057299 */ /* 0x004fe60008011604 */
[----:B------:R-:W-:Y:S02]  /*6530*/  UMOV UR4, UR7 ;  /* 0x0000000700047c82 */ /* 0x000fe40008000000 */
[----:B------:R-:W-:Y:S02]  /*6540*/  USHF.R.U32.HI UR7, URZ, UR57, UR4 ;  /* 0x00000039ff077299 */ /* 0x000fe40008011604 */
[----:B------:R-:W-:Y:S02]  /*6550*/  USEL UR4, UR53, UR5, !UP0 ;  /* 0x0000000535047287 */ /* 0x000fe4000c000000 */
[----:B------:R-:W-:Y:S01]  /*6560*/  USEL UR7, UR60, UR7, !UP1 ;  /* 0x000000073c077287 */ /* 0x000fe2000c800000 */
[----:B------:R-:W-:Y:S01]  /*6570*/  UMOV UR5, UR9 ;  /* 0x0000000900057c82 */ /* 0x000fe20008000000 */
[----:B------:R-:W-:Y:S02]  /*6580*/  UIMAD.WIDE.U32 UR8, UR4, UR40, URZ ;  /* 0x00000028040872a5 */ /* 0x000fe4000f8e00ff */
[----:B------:R-:W-:Y:S03]  /*6590*/  USHF.R.U32.HI UR6, URZ, UR12, UR5 ;  /* 0x0000000cff067299 */ /* 0x000fe60008011605 */
[----:B------:R-:W-:Y:S01]  /*65a0*/  UMOV UR5, UR11 ;  /* 0x0000000b00057c82 */ /* 0x000fe20008000000 */
[----:B------:R-:W-:Y:S02]  /*65b0*/  UIMAD.WIDE.U32 UR10, UR7, UR40, URZ ;  /* 0x00000028070a72a5 */ /* 0x000fe4000f8e00ff */
[----:B------:R-:W-:Y:S02]  /*65c0*/  USHF.R.U32.HI UR12, URZ, UR57, UR5 ;  /* 0x00000039ff0c7299 */ /* 0x000fe40008011605 */
[----:B------:R-:W-:Y:S01]  /*65d0*/  USEL UR6, UR37, UR6, !UP0 ;  /* 0x0000000625067287 */ /* 0x000fe2000c000000 */
[----:B------:R-:W-:Y:S02]  /*65e0*/  UMOV UR5, UR9 ;  /* 0x0000000900057c82 */ /* 0x000fe40008000000 */
[----:B------:R-:W-:Y:S01]  /*65f0*/  UMOV UR10, UR11 ;  /* 0x0000000b000a7c82 */ /* 0x000fe20008000000 */
[----:B------:R-:W-:Y:S02]  /*6600*/  @UP2 USHF.R.U32.HI UR4, URZ, UR41, UR5 ;  /* 0x00000029ff042299 */ /* 0x000fe40008011605 */
[----:B------:R-:W-:Y:S02]  /*6610*/  @UP2 USHF.R.U32.HI UR7, URZ, UR41, UR10 ;  /* 0x00000029ff072299 */ /* 0x000fe4000801160a */
[----:B------:R-:W-:Y:S02]  /*6620*/  UIMAD UR4, UR45, UR4, URZ ;  /* 0x000000042d0472a4 */ /* 0x000fe4000f8e02ff */
        /* <DEDUP_REMOVED lines=8> */
[----:B------:R-:W-:Y:S02]  /*66b0*/  USEL UR11, UR6, UR4, !UP2 ;  /* 0x00000004060b7287 */ /* 0x000fe4000d000000 */
[----:B------:R-:W-:Y:S02]  /*66c0*/  UIADD3 UR8, UPT, UPT, -UR5, URZ, URZ ;  /* 0x000000ff05087290 */ /* 0x000fe4000fffe1ff */
[----:B------:R-:W-:Y:S01]  /*66d0*/  UIADD3 UR10, UPT, UPT, -UR11, URZ, URZ ;  /* 0x000000ff0b0a7290 */ /* 0x000fe2000fffe1ff */
[----:B------:R-:W-:Y:S01]  /*66e0*/  @!UP0 UMOV UR4, UR9 ;  /* 0x0000000900048c82 */ /* 0x000fe20008000000 */
[----:B------:R-:W-:Y:S02]  /*66f0*/  UIADD3 UR9, UPT, UPT, -UR6, URZ, URZ ;  /* 0x000000ff06097290 */ /* 0x000fe4000fffe1ff */
[----:B------:R-:W-:Y:S02]  /*6700*/  @!UP0 USHF.R.U32.HI UR4, URZ, UR41, UR4 ;  /* 0x00000029ff048299 */ /* 0x000fe40008011604 */
[----:B------:R-:W-:Y:S02]  /*6710*/  UIMAD UR10, UR45, UR10, UR6 ;  /* 0x0000000a2d0a72a4 */ /* 0x000fe4000f8e0206 */
[----:B------:R-:W-:Y:S04]  /*6720*/  @!UP0 USEL UR4, UR5, UR4, !UP2 ;  /* 0x0000000405048287 */ /* 0x000fe8000d000000 */
[----:B------:R-:W-:Y:S02]  /*6730*/  @!UP0 UIMAD UR10, UR7, UR10, UR4 ;  /* 0x0000000a070a82a4 */ /* 0x000fe4000f8e0204 */
[----:B------:R-:W-:Y:S02]  /*6740*/  @!UP0 UIADD3 UR11, UPT, UPT, UR11, -UR4, URZ ;  /* 0x800000040b0b8290 */ /* 0x000fe4000fffe0ff */
[----:B------:R-:W-:Y:S02]  /*6750*/  UIMAD UR7, UR42, UR8, UR38 ;  /* 0x000000082a0772a4 */ /* 0x000fe4000f8e0226 */
[----:B------:R-:W-:Y:S02]  /*6760*/  @!UP0 UIMAD UR6, UR11, UR45, UR5 ;  /* 0x0000002d0b0682a4 */ /* 0x000fe4000f8e0205 */
[----:B------:R-:W-:Y:S01]  /*6770*/  UIMAD UR4, UR58, UR9, UR37 ;  /* 0x000000093a0472a4 */ /* 0x000fe2000f8e0225 */
[----:B------:R-:W-:Y:S02]  /*6780*/  @!UP0 UMOV UR5, UR10 ;  /* 0x0000000a00058c82 */ /* 0x000fe40008000000 */
[----:B------:R-:W-:Y:S02]  /*6790*/  UIMAD UR38, UR5, UR42, UR7 ;  /* 0x0000002a052672a4 */ /* 0x000fe4000f8e0207 */
[----:B------:R-:W-:Y:S11]  /*67a0*/  UIMAD UR37, UR6, UR58, UR4 ;  /* 0x0000003a062572a4 */ /* 0x000ff6000f8e0204 */
[----:B------:R-:W-:Y:S01]  /*67b0*/  @!UPT UIADD3 URZ, UPT, UPT, URZ, URZ, URZ ;  /* 0x000000fffffff290 */ /* 0x000fe2000fffe0ff */
.L_x_111:
[----:B------:R-:W-:Y:S01]  /*67c0*/  UISETP.NE.AND UP0, UPT, UR39, 0x1, UPT ;  /* 0x000000012700788c */ /* 0x000fe2000bf05270 */
[----:B------:R-:W-:Y:S01]  /*67d0*/  LOP3.LUT P0, RZ, R58, 0x1b0, RZ, 0xc0, !PT ;  /* 0x000001b03aff7812 */ /* 0x000fe2000780c0ff */
[----:B------:R-:W-:Y:S01]  /*67e0*/  USHF.L.U32 UR50, UR20, 0x6, URZ ;  /* 0x0000000614327899 */ /* 0x000fe200080006ff */
[----:B------:R-:W-:Y:S01]  /*67f0*/  BSSY.RECONVERGENT B6, `(.L_x_112) ;  /* 0x0000034000067945 */ /* 0x000fe20003800200 */
[----:B------:R-:W-:Y:S01]  /*6800*/  USHF.L.U32 UR49, UR28, 0x7, URZ ;  /* 0x000000071c317899 */ /* 0x000fe200080006ff */
[----:B------:R-:W-:Y:S06]  /*6810*/  IADD3 R60, PT, PT, R60, 0x1, RZ ;  /* 0x000000013c3c7810 */ /* 0x000fec0007ffe0ff */
[----:B------:R-:W2:Y:S01]  /*6820*/  @!UP0 LDCU.128 UR12, c[0x0][0xb10] ;  /* 0x00016200ff0c87ac */ /* 0x000ea20008000c00 */
[----:B------:R-:W4:Y:S01]  /*6830*/  @!UP0 LDCU UR5, c[0x0][0xb0c] ;  /* 0x00016180ff0587ac */ /* 0x000f220008000800 */
[----:B------:R-:W3:Y:S01]  /*6840*/  @!UP0 LDCU UR10, c[0x0][0xb20] ;  /* 0x00016400ff0a87ac */ /* 0x000ee20008000800 */
[----:B--2---:R-:W-:Y:S02]  /*6850*/  UIMAD.WIDE.U32 UR8, UR38, UR12, URZ ;  /* 0x0000000c260872a5 */ /* 0x004fe4000f8e00ff */
[----:B------:R-:W-:Y:S02]  /*6860*/  UIMAD.WIDE.U32 UR6, UR37, UR15, URZ ;  /* 0x0000000f250672a5 */ /* 0x000fe4000f8e00ff */
[----:B------:R-:W-:Y:S03]  /*6870*/  @!UP0 UISETP.NE.AND UP1, UPT, UR14, 0x1, UPT ;  /* 0x000000010e00888c */ /* 0x000fe6000bf25270 */
[----:B------:R-:W-:Y:S01]  /*6880*/  @!UP0 UMOV UR4, UR9 ;  /* 0x0000000900048c82 */ /* 0x000fe20008000000 */
[----:B----4-:R-:W-:Y:S02]  /*6890*/  @!UP0 UISETP.NE.AND UP2, UPT, UR5, 0x1, UPT ;  /* 0x000000010500888c */ /* 0x010fe4000bf45270 */
[----:B------:R-:W-:Y:S01]  /*68a0*/  @!UP0 USHF.R.U32.HI UR4, URZ, UR13, UR4 ;  /* 0x0000000dff048299 */ /* 0x000fe20008011604 */
[----:B------:R-:W-:Y:S02]  /*68b0*/  @!UP0 UMOV UR6, UR7 ;  /* 0x0000000700068c82 */ /* 0x000fe40008000000 */
[----:B---3--:R-:W-:Y:S02]  /*68c0*/  @!UP0 USHF.R.U32.HI UR6, URZ, UR10, UR6 ;  /* 0x0000000aff068299 */ /* 0x008fe40008011606 */
[----:B------:R-:W-:Y:S02]  /*68d0*/  @!UP0 USEL UR7, UR38, UR4, !UP2 ;  /* 0x0000000426078287 */ /* 0x000fe4000d000000 */
[----:B------:R-:W-:Y:S04]  /*68e0*/  @!UP0 USEL UR6, UR37, UR6, !UP1 ;  /* 0x0000000625068287 */ /* 0x000fe8000c800000 */
[----:B------:R-:W-:Y:S02]  /*68f0*/  @!UP0 UIADD3 UR4, UPT, UPT, -UR7, UR6, URZ ;  /* 0x0000000607048290 */ /* 0x000fe4000fffe1ff */
[----:B------:R-:W-:Y:S02]  /*6900*/  @!UP0 UIADD3 UR6, UPT, UPT, UR7, -UR6, URZ ;  /* 0x8000000607068290 */ /* 0x000fe4000fffe0ff */
[----:B------:R-:W-:Y:S02]  /*6910*/  @!UP0 UIMAD UR38, UR4, UR5, UR38 ;  /* 0x00000005042682a4 */ /* 0x000fe4000f8e0226 */
[----:B------:R-:W-:Y:S01]  /*6920*/  @!UP0 UIMAD UR37, UR6, UR14, UR37 ;  /* 0x0000000e062582a4 */ /* 0x000fe2000f8e0225 */
[----:B------:R-:W-:Y:S11]  /*6930*/  @!P0 BRA `(.L_x_113) ;  /* 0x00000000007c8947 */ /* 0x000ff60003800000 */
[----:B------:R-:W2:Y:S01]  /*6940*/  LDCU.64 UR8, c[0x4][0x80] ;  /* 0x01001000ff0877ac */ /* 0x000ea20008000a00 */
[----:B------:R-:W-:Y:S01]  /*6950*/  MOV R2, 0x0 ;  /* 0x0000000000027802 */ /* 0x000fe20000000f00 */
[----:B------:R-:W-:Y:S02]  /*6960*/  HFMA2 R12, -RZ, RZ, 0, 5.9604644775390625e-08 ;  /* 0x00000001ff0c7431 */ /* 0x000fe400000001ff */
[----:B------:R-:W-:Y:S01]  /*6970*/  IMAD.MOV.U32 R8, RZ, RZ, 0x70 ;  /* 0x00000070ff087424 */ /* 0x000fe200078e00ff */
[----:B------:R3:W4:Y:S01]  /*6980*/  LDC.64 R14, c[0x4][R2] ;  /* 0x01000000020e7b82 */ /* 0x0007220000000a00 */
[----:B------:R-:W1:Y:S01]  /*6990*/  LDCU.64 UR6, c[0x4][0x88] ;  /* 0x01001100ff0677ac */ /* 0x000e620008000a00 */
[----:B------:R-:W-:Y:S01]  /*69a0*/  IMAD.MOV.U32 R13, RZ, RZ, RZ ;  /* 0x000000ffff0d7224 */ /* 0x000fe200078e00ff */
[----:B------:R-:W1:Y:S01]  /*69b0*/  LDCU.64 UR4, c[0x4][0x8] ;  /* 0x01000100ff0477ac */ /* 0x000e620008000a00 */
[----:B--2---:R-:W-:Y:S01]  /*69c0*/  MOV R5, UR9 ;  /* 0x0000000900057c02 */ /* 0x004fe20008000f00 */
[----:B------:R-:W-:Y:S01]  /*69d0*/  IMAD.U32 R4, RZ, RZ, UR8 ;  /* 0x00000008ff047e24 */ /* 0x000fe2000f8e00ff */
[----:B-1----:R-:W-:Y:S01]  /*69e0*/  MOV R7, UR7 ;  /* 0x0000000700077c02 */ /* 0x002fe20008000f00 */
[----:B------:R-:W-:Y:S01]  /*69f0*/  IMAD.U32 R6, RZ, RZ, UR6 ;  /* 0x00000006ff067e24 */ /* 0x000fe2000f8e00ff */
[----:B------:R-:W-:Y:S01]  /*6a00*/  MOV R11, UR5 ;  /* 0x00000005000b7c02 */ /* 0x000fe20008000f00 */
[----:B------:R-:W-:Y:S02]  /*6a10*/  IMAD.U32 R10, RZ, RZ, UR4 ;  /* 0x00000004ff0a7e24 */ /* 0x000fe4000f8e00ff */
[----:B------:R-:W-:Y:S07]  /*6a20*/  LEPC R20, `(.L_x_114) ;  /* 0x000000001014794e */ /* 0x000fee0000000000 */
[----:B---345:R-:W-:Y:S05]  /*6a30*/  CALL.ABS.NOINC R14 ;  /* 0x000000000e007343 */ /* 0x038fea0003c00000 */
.L_x_114:
[----:B------:R-:W1:Y:S01]  /*6a40*/  LDCU.64 UR8, c[0x4][0x80] ;  /* 0x01001000ff0877ac */ /* 0x000e620008000a00 */
[----:B------:R-:W2:Y:S01]  /*6a50*/  LDC.64 R2, c[0x4][R2] ;  /* 0x0100000002027b82 */ /* 0x000ea20000000a00 */
[----:B------:R-:W-:Y:S02]  /*6a60*/  HFMA2 R12, -RZ, RZ, 0, 5.9604644775390625e-08 ;  /* 0x00000001ff0c7431 */ /* 0x000fe400000001ff */
[----:B------:R-:W-:Y:S02]  /*6a70*/  IMAD.MOV.U32 R8, RZ, RZ, 0x70 ;  /* 0x00000070ff087424 */ /* 0x000fe400078e00ff */
[----:B------:R-:W-:Y:S01]  /*6a80*/  IMAD.MOV.U32 R13, RZ, RZ, RZ ;  /* 0x000000ffff0d7224 */ /* 0x000fe200078e00ff */
[----:B------:R-:W3:Y:S01]  /*6a90*/  LDCU.64 UR6, c[0x4][0x88] ;  /* 0x01001100ff0677ac */ /* 0x000ee20008000a00 */
[----:B------:R-:W4:Y:S01]  /*6aa0*/  LDCU.64 UR4, c[0x4][0x8] ;  /* 0x01000100ff0477ac */ /* 0x000f220008000a00 */
[----:B-1----:R-:W-:Y:S02]  /*6ab0*/  MOV R4, UR8 ;  /* 0x0000000800047c02 */ /* 0x002fe40008000f00 */
[----:B------:R-:W-:Y:S02]  /*6ac0*/  MOV R5, UR9 ;  /* 0x0000000900057c02 */ /* 0x000fe40008000f00 */
[----:B---3--:R-:W-:Y:S01]  /*6ad0*/  MOV R7, UR7 ;  /* 0x0000000700077c02 */ /* 0x008fe20008000f00 */
[----:B------:R-:W-:Y:S01]  /*6ae0*/  IMAD.U32 R6, RZ, RZ, UR6 ;  /* 0x00000006ff067e24 */ /* 0x000fe2000f8e00ff */
[----:B----4-:R-:W-:Y:S01]  /*6af0*/  MOV R11, UR5 ;  /* 0x00000005000b7c02 */ /* 0x010fe20008000f00 */
[----:B------:R-:W-:Y:S02]  /*6b00*/  IMAD.U32 R10, RZ, RZ, UR4 ;  /* 0x00000004ff0a7e24 */ /* 0x000fe4000f8e00ff */
[----:B------:R-:W-:Y:S07]  /*6b10*/  LEPC R20, `(.L_x_113) ;  /* 0x000000001014794e */ /* 0x000fee0000000000 */
[----:B--2---:R-:W-:Y:S05]  /*6b20*/  CALL.ABS.NOINC R2 ;  /* 0x0000000002007343 */ /* 0x004fea0003c00000 */
.L_x_113:
[----:B------:R-:W-:Y:S05]  /*6b30*/  BSYNC.RECONVERGENT B6 ;  /* 0x0000000000067941 */ /* 0x000fea0003800200 */
.L_x_112:
[----:B------:R-:W-:Y:S02]  /*6b40*/  ISETP.NE.U32.AND P0, PT, RZ, UR54, PT ;  /* 0x00000036ff007c0c */ /* 0x000fe4000bf05070 */
[C---:B------:R-:W-:Y:S02]  /*6b50*/  ISETP.NE.U32.AND P1, PT, R54.reuse, RZ, PT ;  /* 0x000000ff3600720c */ /* 0x040fe40003f25070 */
[----:B------:R-:W-:Y:S02]  /*6b60*/  ISETP.NE.U32.AND P4, PT, R54, RZ, PT ;  /* 0x000000ff3600720c */ /* 0x000fe40003f85070 */
[----:B------:R-:W-:Y:S02]  /*6b70*/  ISETP.NE.AND.EX P0, PT, RZ, UR55, PT, P0 ;  /* 0x00000037ff007c0c */ /* 0x000fe4000bf05300 */
[C---:B------:R-:W-:Y:S02]  /*6b80*/  ISETP.NE.AND.EX P1, PT, R55.reuse, RZ, PT, P1 ;  /* 0x000000ff3700720c */ /* 0x040fe40003f25310 */
[----:B------:R-:W-:Y:S02]  /*6b90*/  ISETP.NE.AND.EX P4, PT, R55, RZ, P0, P4 ;  /* 0x000000ff3700720c */ /* 0x000fe40000785340 */
[----:B------:R-:W-:Y:S02]  /*6ba0*/  ISETP.NE.U32.AND P5, PT, R50, RZ, PT ;  /* 0x000000ff3200720c */ /* 0x000fe40003fa5070 */
[----:B------:R-:W-:Y:S02]  /*6bb0*/  ISETP.NE.U32.AND P3, PT, RZ, UR54, PT ;  /* 0x00000036ff007c0c */ /* 0x000fe4000bf65070 */
[----:B------:R-:W-:Y:S02]  /*6bc0*/  PLOP3.LUT P2, PT, PT, PT, PT, 0x8, 0x80 ;  /* 0x000000000080781c */ /* 0x000fe40003f4e170 */
[----:B------:R-:W-:Y:S02]  /*6bd0*/  ISETP.NE.AND.EX P5, PT, R51, RZ, PT, P5 ;  /* 0x000000ff3300720c */ /* 0x000fe40003fa5350 */
[----:B------:R-:W-:Y:S03]  /*6be0*/  ISETP.NE.AND.EX P3, PT, RZ, UR55, PT, P3 ;  /* 0x00000037ff007c0c */ /* 0x000fe6000bf65330 */
[----:B------:R-:W-:Y:S01]  /*6bf0*/  @!P4 PLOP3.LUT P2, PT, P1, PT, PT, 0x80, 0x8 ;  /* 0x000000000008c81c */ /* 0x000fe20000f4f070 */
[----:B------:R-:W-:Y:S01]  /*6c00*/  @!UPT UIADD3 URZ, UPT, UPT, URZ, URZ, URZ ;  /* 0x000000fffffff290 */ /* 0x000fe2000fffe0ff */
[----:B------:R-:W-:Y:S11]  /*6c10*/  @!P1 BRA `(.L_x_115) ;  /* 0x0000000000309947 */ /* 0x000ff60003800000 */
        /* <DEDUP_REMOVED lines=12> */
.L_x_115:
[----:B------:R-:W-:Y:S05]  /*6ce0*/  @!P5 BRA `(.L_x_116) ;  /* 0x000000000024d947 */ /* 0x000fea0003800000 */
[----:B------:R-:W-:Y:S01]  /*6cf0*/  ISETP.NE.U32.AND P0, PT, R48, RZ, PT ;  /* 0x000000ff3000720c */ /* 0x000fe20003f05070 */
[----:B------:R-:W2:Y:S03]  /*6d00*/  LDCU.64 UR4, c[0x0][0x358] ;  /* 0x00006b00ff0477ac */ /* 0x000ea60008000a00 */
[----:B------:R-:W-:Y:S11]  /*6d10*/  ISETP.NE.AND.EX P0, PT, R49, RZ, PT, P0 ;  /* 0x000000ff3100720c */ /* 0x000ff60003f05300 */
[----:B------:R-:W-:Y:S02]  /*6d20*/  @!UPT UIADD3 URZ, UPT, UPT, URZ, URZ, URZ ;  /* 0x000000fffffff290 */ /* 0x000fe4000fffe0ff */
[----:B------:R-:W4:Y:S01]  /*6d30*/  @P0 LDC.64 R2, c[0x0][0x8a8] ;  /* 0x00022a00ff020b82 */ /* 0x000f220000000a00 */
[----:B-1----:R-:W-:Y:S04]  /*6d40*/  @P0 IMAD R0, R50, UR36, RZ ;  /* 0x0000002432000c24 */ /* 0x002fe8000f8e02ff */
[----:B----4-:R-:W-:Y:S05]  /*6d50*/  @P0 IMAD.WIDE R2, R0, 0x4, R2 ;  /* 0x0000000400020825 */ /* 0x010fea00078e0202 */
[----:B--2--5:R2:W5:Y:S02]  /*6d60*/  @P0 LDG.E R24, desc[UR4][R2.64] ;  /* 0x0000000402180981 */ /* 0x024564000c1e1900 */
[----:B--2---:R-:W4:Y:S02]  /*6d70*/  @!P0 LDC R24, c[0x0][0x8a0] ;  /* 0x00022800ff188b82 */ /* 0x004f240000000800 */
.L_x_116:
[----:B---3-5:R-:W-:Y:S01]  /*6d80*/  FSETP.NEU.AND P0, PT, R27, RZ, PT ;  /* 0x000000ff1b00720b */ /* 0x028fe20003f0d000 */
[----:B------:R-:W-:Y:S01]  /*6d90*/  BSSY B1, `(.L_x_117) ;  /* 0x0000038000017945 */ /* 0x000fe20003800000 */
[----:B------:R-:W-:Y:S01]  /*6da0*/  SEL R3, RZ, 0xffffffff, P3 ;  /* 0xffffffffff037807 */ /* 0x000fe20001800000 */
[----:B------:R-:W-:Y:S01]  /*6db0*/  IMAD.MOV.U32 R73, RZ, RZ, 0x1 ;  /* 0x00000001ff497424 */ /* 0x000fe200078e00ff */
[----:B------:R-:W-:Y:S01]  /*6dc0*/  @!P4 LOP3.LUT P3, RZ, R26, 0xff, RZ, 0xc0, !PT ;  /* 0x000000ff1affc812 */ /* 0x000fe2000786c0ff */
[----:B------:R-:W-:Y:S01]  /*6dd0*/  IMAD R25, R22, 0x40, R23 ;  /* 0x0000004016197824 */ /* 0x000fe200078e0217 */
[----:B-1----:R-:W-:Y:S01]  /*6de0*/  @!P4 SEL R0, RZ, 0xffffffff, P0 ;  /* 0xffffffffff00c807 */ /* 0x002fe20000000000 */
[----:B------:R-:W-:Y:S01]  /*6df0*/  IMAD R61, R68, -0x10, R66 ;  /* 0xfffffff0443d7824 */ /* 0x000fe200078e0242 */
[----:B------:R-:W-:Y:S01]  /*6e00*/  LOP3.LUT R64, R64, 0x1, RZ, 0x3c, !PT ;  /* 0x0000000140407812 */ /* 0x000fe200078e3cff */
[----:B------:R-:W-:Y:S01]  /*6e10*/  IMAD.MOV.U32 R72, RZ, RZ, RZ ;  /* 0x000000ffff487224 */ /* 0x000fe200078e00ff */
[C---:B------:R-:W-:Y:S02]  /*6e20*/  @P2 SEL R0, R3.reuse, R0, !P3 ;  /* 0x0000000003002207 */ /* 0x040fe40005800000 */
[----:B------:R-:W-:Y:S02]  /*6e30*/  CS2R R46, SRZ ;  /* 0x00000000002e7805 */ /* 0x000fe4000001ff00 */
[----:B------:R-:W-:Y:S02]  /*6e40*/  LEA R71, R22, UR43, 0x3 ;  /* 0x0000002b16477c11 */ /* 0x000fe4000f8e18ff */
[----:B------:R-:W-:Y:S02]  /*6e50*/  CS2R R44, SRZ ;  /* 0x00000000002c7805 */ /* 0x000fe4000001ff00 */
[----:B------:R-:W-:Y:S02]  /*6e60*/  @!P4 LOP3.LUT R0, R0, 0x1, RZ, 0xc0, !PT ;  /* 0x000000010000c812 */ /* 0x000fe400078ec0ff */
[----:B------:R-:W-:Y:S02]  /*6e70*/  CS2R R42, SRZ ;  /* 0x00000000002a7805 */ /* 0x000fe4000001ff00 */
[----:B------:R-:W-:Y:S02]  /*6e80*/  SEL R2, RZ, 0xffffffff, P0 ;  /* 0xffffffffff027807 */ /* 0x000fe40000000000 */
[----:B------:R-:W-:Y:S02]  /*6e90*/  CS2R R40, SRZ ;  /* 0x0000000000287805 */ /* 0x000fe4000001ff00 */
[----:B------:R-:W-:Y:S02]  /*6ea0*/  ISETP.NE.U32.OR P5, PT, R0, 0x1, P4 ;  /* 0x000000010000780c */ /* 0x000fe400027a5470 */
[----:B------:R-:W-:Y:S02]  /*6eb0*/  CS2R R38, SRZ ;  /* 0x0000000000267805 */ /* 0x000fe4000001ff00 */
[----:B------:R-:W-:Y:S02]  /*6ec0*/  LOP3.LUT P4, R59, R26, 0xff, RZ, 0xc0, !PT ;  /* 0x000000ff1a3b7812 */ /* 0x000fe4000788c0ff */
[----:B------:R-:W-:Y:S02]  /*6ed0*/  CS2R R36, SRZ ;  /* 0x0000000000247805 */ /* 0x000fe4000001ff00 */
[----:B------:R-:W-:Y:S02]  /*6ee0*/  P2R R70, PR, RZ, 0x20 ;  /* 0x00000020ff467803 */ /* 0x000fe40000000000 */
[----:B------:R-:W-:Y:S02]  /*6ef0*/  CS2R R34, SRZ ;  /* 0x0000000000227805 */ /* 0x000fe4000001ff00 */
[----:B------:R-:W-:Y:S02]  /*6f00*/  @P1 SEL R2, R3, R2, !P4 ;  /* 0x0000000203021207 */ /* 0x000fe40006000000 */
[----:B------:R-:W-:Y:S02]  /*6f10*/  CS2R R32, SRZ ;  /* 0x0000000000207805 */ /* 0x000fe4000001ff00 */
[----:B------:R-:W-:Y:S02]  /*6f20*/  LOP3.LUT R2, R2, 0x1, RZ, 0xc0, !PT ;  /* 0x0000000102027812 */ /* 0x000fe400078ec0ff */
[----:B------:R-:W-:Y:S02]  /*6f30*/  @P5 SHF.L.U32 R0, R64, 0x1f, RZ ;  /* 0x0000001f40005819 */ /* 0x000fe400000006ff */
[----:B------:R-:W-:Y:S02]  /*6f40*/  ISETP.NE.U32.AND P0, PT, R2, 0x1, PT ;  /* 0x000000010200780c */ /* 0x000fe40003f05070 */
[----:B------:R1:W2:Y:S02]  /*6f50*/  @P5 SYNCS.PHASECHK.TRANS64.TRYWAIT P3, [UR43+0xc0], R0 ;  /* 0x0000c000ff0055a7 */ /* 0x0002a4000806112b */
[----:B------:R-:W-:Y:S02]  /*6f60*/  P2R R74, PR, RZ, 0x1 ;  /* 0x00000001ff4a7803 */ /* 0x000fe40000000000 */
[----:B-1----:R-:W-:Y:S04]  /*6f70*/  SHF.L.U32 R0, R63, 0x1f, RZ ;  /* 0x0000001f3f007819 */ /* 0x002fe800000006ff */
[----:B------:R1:W3:Y:S01]  /*6f80*/  SYNCS.PHASECHK.TRANS64.TRYWAIT P2, [R71+URZ+0x130], R0 ;  /* 0x00013000470075a7 */ /* 0x0002e200080411ff */
[----:B--2---:R-:W-:Y:S01]  /*6f90*/  @P5 SEL R73, RZ, 0x1, !P3 ;  /* 0x00000001ff495807 */ /* 0x004fe20005800000 */
[----:B-1----:R-:W-:Y:S06]  /*6fa0*/  @!P5 BRA `(.L_x_118) ;  /* 0x000000000058d947 */ /* 0x002fec0003800000 */
[----:B------:R-:W-:Y:S01]  /*6fb0*/  IMAD.MOV.U32 R46, RZ, RZ, RZ ;  /* 0x000000ffff2e7224 */ /* 0x000fe200078e00ff */
[----:B------:R-:W-:Y:S01]  /*6fc0*/  ISETP.NE.AND P0, PT, R73, RZ, PT ;  /* 0x000000ff4900720c */ /* 0x000fe20003f05270 */
[----:B------:R-:W-:Y:S01]  /*6fd0*/  BSSY B0, `(.L_x_119) ;  /* 0x000000c000007945 */ /* 0x000fe20003800000 */
[----:B------:R-:W-:Y:S02]  /*6fe0*/  CS2R R34, SRZ ;  /* 0x0000000000227805 */ /* 0x000fe4000001ff00 */
[----:B------:R-:W-:Y:S02]  /*6ff0*/  CS2R R32, SRZ ;  /* 0x0000000000207805 */ /* 0x000fe4000001ff00 */
[----:B------:R-:W-:Y:S02]  /*7000*/  CS2R R38, SRZ ;  /* 0x0000000000267805 */ /* 0x000fe4000001ff00 */
[----:B------:R-:W-:Y:S02]  /*7010*/  CS2R R36, SRZ ;  /* 0x0000000000247805 */ /* 0x000fe4000001ff00 */
[----:B------:R-:W-:Y:S02]  /*7020*/  CS2R R42, SRZ ;  /* 0x00000000002a7805 */ /* 0x000fe4000001ff00 */
[----:B------:R-:W-:Y:S02]  /*7030*/  CS2R R40, SRZ ;  /* 0x0000000000287805 */ /* 0x000fe4000001ff00 */
[----:B------:R-:W-:Y:S01]  /*7040*/  CS2R R44, SRZ ;  /* 0x00000000002c7805 */ /* 0x000fe2000001ff00 */
[----:B------:R-:W-:Y:S06]  /*7050*/  @P0 BRA `(.L_x_120) ;  /* 0x00000000000c0947 */ /* 0x000fec0003800000 */
[----:B------:R-:W-:Y:S04]  /*7060*/  SHF.L.U32 R3, R64, 0x1f, RZ ;  /* 0x0000001f40037819 */ /* 0x000fe800000006ff */
[----:B------:R-:W1:Y:S02]  /*7070*/  SYNCS.PHASECHK.TRANS64.TRYWAIT P0, [UR43+0xc0], R3 ;  /* 0x0000c003ff0075a7 */ /* 0x000e64000800112b */
[----:B-1----:R-:W-:Y:S05]  /*7080*/  @!P0 BRA `(.L_x_121) ;  /* 0x0000002c00dc8947 */ /* 0x002fea0003800000 */
.L_x_120:
[----:B------:R-:W-:Y:S05]  /*7090*/  BSYNC B0 ;  /* 0x0000000000007941 */ /* 0x000fea0003800000 */
.L_x_119:
[----:B------:R-:W-:Y:S01]  /*70a0*/  ISETP.NE.AND P0, PT, R74, RZ, PT ;  /* 0x000000ff4a00720c */ /* 0x000fe20003f05270 */
[----:B------:R-:W-:Y:S11]  /*70b0*/  HFMA2 R72, -RZ, RZ, 0, 5.9604644775390625e-08 ;  /* 0x00000001ff487431 */ /* 0x000ff600000001ff */
[----:B------:R-:W-:Y:S01]  /*70c0*/  @!UPT UIADD3 URZ, UPT, UPT, URZ, URZ, URZ ;  /* 0x000000fffffff290 */ /* 0x000fe2000fffe0ff */
[----:B------:R2:W1:Y:S04]  /*70d0*/  @P0 LDS.128 R32, [R67] ;  /* 0x0000000043200984 */ /* 0x0004680000000c00 */
[----:B------:R2:W1:Y:S04]  /*70e0*/  @P0 LDS.128 R36, [R66+0x10] ;  /* 0x0000100042240984 */ /* 0x0004680000000c00 */
[----:B------:R2:W1:Y:S04]  /*70f0*/  @P0 LDS.128 R40, [R65+0x20] ;  /* 0x0000200041280984 */ /* 0x0004680000000c00 */
[----:B------:R2:W1:Y:S02]  /*7100*/  @P0 LDS.128 R44, [R61+0x30] ;  /* 0x000030003d2c0984 */ /* 0x0004640000000c00 */
.L_x_118:
[----:B------:R-:W-:Y:S05]  /*7110*/  BSYNC B1 ;  /* 0x0000000000017941 */ /* 0x000fea0003800000 */
.L_x_117:
[----:B-1----:R-:W-:Y:S04]  /*7120*/  SHF.R.U32.HI R2, RZ, 0x15, R25 ;  /* 0x00000015ff027819 */ /* 0x002fe80000011619 */
[----:B------:R-:W-:Y:S01]  /*7130*/  LOP3.LUT P0, RZ, R2, 0x3, R56, 0x48, !PT ;  /* 0x0000000302ff7812 */ /* 0x000fe20007804838 */
[----:B------:R-:W-:Y:S01]  /*7140*/  @!UPT UIADD3 URZ, UPT, UPT, URZ, URZ, URZ ;  /* 0x000000fffffff290 */ /* 0x000fe2000fffe0ff */
[----:B---3--:R-:W-:Y:S11]  /*7150*/  @P2 BRA `(.L_x_122) ;  /* 0x0000000000082947 */ /* 0x008ff60003800000 */
[----:B------:R-:W1:Y:S02]  /*7160*/  SYNCS.PHASECHK.TRANS64.TRYWAIT P1, [R71+URZ+0x130], R0 ;  /* 0x00013000470075a7 */ /* 0x000e6400080211ff */
[----:B-1----:R-:W-:Y:S05]  /*7170*/  @!P1 BRA `(.L_x_123) ;  /* 0x0000002c00b89947 */ /* 0x002fea0003800000 */
.L_x_122:
[----:B------:R-:W-:Y:S05]  /*7180*/  @!P0 BRA `(.L_x_124) ;  /* 0x0000000000408947 */ /* 0x000fea0003800000 */
[----:B------:R-:W3:Y:S01]  /*7190*/  LDCU.64 UR8, c[0x4][0x70] ;  /* 0x01000e00ff0877ac */ /* 0x000ee20008000a00 */
[----:B------:R-:W-:Y:S01]  /*71a0*/  MOV R3, 0x0 ;  /* 0x0000000000037802 */ /* 0x000fe20000000f00 */
[----:B------:R-:W-:Y:S02]  /*71b0*/  HFMA2 R12, -RZ, RZ, 0, 5.9604644775390625e-08 ;  /* 0x00000001ff0c7431 */ /* 0x000fe400000001ff */
[----:B------:R-:W-:Y:S02]  /*71c0*/  IMAD.MOV.U32 R8, RZ, RZ, 0x192 ;  /* 0x00000192ff087424 */ /* 0x000fe400078e00ff */
[----:B------:R-:W-:Y:S01]  /*71d0*/  IMAD.MOV.U32 R13, RZ, RZ, RZ ;  /* 0x000000ffff0d7224 */ /* 0x000fe200078e00ff */
[----:B------:R-:W5:Y:S01]  /*71e0*/  LDCU.64 UR6, c[0x4][0x78] ;  /* 0x01000f00ff0677ac */ /* 0x000f620008000a00 */
[----:B------:R-:W1:Y:S01]  /*71f0*/  LDC.64 R2, c[0x4][R3] ;  /* 0x0100000003027b82 */ /* 0x000e620000000a00 */
[----:B------:R-:W2:Y:S01]  /*7200*/  LDCU.64 UR4, c[0x4][0x10] ;  /* 0x01000200ff0477ac */ /* 0x000ea20008000a00 */
[----:B---3--:R-:W-:Y:S01]  /*7210*/  MOV R5, UR9 ;  /* 0x0000000900057c02 */ /* 0x008fe20008000f00 */
[----:B------:R-:W-:Y:S01]  /*7220*/  IMAD.U32 R4, RZ, RZ, UR8 ;  /* 0x00000008ff047e24 */ /* 0x000fe2000f8e00ff */
[----:B-----5:R-:W-:Y:S01]  /*7230*/  MOV R7, UR7 ;  /* 0x0000000700077c02 */ /* 0x020fe20008000f00 */
[----:B------:R-:W-:Y:S01]  /*7240*/  IMAD.U32 R6, RZ, RZ, UR6 ;  /* 0x00000006ff067e24 */ /* 0x000fe2000f8e00ff */
[----:B--2---:R-:W-:Y:S01]  /*7250*/  MOV R11, UR5 ;  /* 0x00000005000b7c02 */ /* 0x004fe20008000f00 */
[----:B------:R-:W-:Y:S02]  /*7260*/  IMAD.U32 R10, RZ, RZ, UR4 ;  /* 0x00000004ff0a7e24 */ /* 0x000fe4000f8e00ff */
[----:B------:R-:W-:Y:S07]  /*7270*/  LEPC R20, `(.L_x_124) ;  /* 0x000000001014794e */ /* 0x000fee0000000000 */
[----:B-1--4-:R-:W-:Y:S05]  /*7280*/  CALL.ABS.NOINC R2 ;  /* 0x0000000002007343 */ /* 0x012fea0003c00000 */
.L_x_124:
[----:B------:R-:W-:Y:S05]  /*7290*/  WARPSYNC.ALL ;  /* 0x0000000000007948 */ /* 0x000fea0003800000 */
[----:B------:R-:W-:Y:S01]  /*72a0*/  R2UR UR4, R25 ;  /* 0x00000000190472ca */ /* 0x000fe200000e0000 */
[----:B------:R-:W-:Y:S01]  /*72b0*/  BSSY.RECONVERGENT B0, `(.L_x_125) ;  /* 0x000003e000007945 */ /* 0x000fe20003800200 */
[----:B------:R-:W-:Y:S11]  /*72c0*/  ISETP.NE.AND P0, PT, R69, RZ, PT ;  /* 0x000000ff4500720c */ /* 0x000ff60003f05270 */
[----:B------:R-:W1:Y:S02]  /*72d0*/  LDTM.x16 R4, tmem[UR4] ;  /* 0x00000004000479ee */ /* 0x000e640008240000 */
[C---:B-1--4-:R-:W-:Y:S01]  /*72e0*/  FMUL R0, R24.reuse, R4 ;  /* 0x0000000418007220 */ /* 0x052fe20000400000 */
[C---:B------:R-:W-:Y:S01]  /*72f0*/  FMUL R2, R24.reuse, R5 ;  /* 0x0000000518027220 */ /* 0x040fe20000400000 */
[C---:B------:R-:W-:Y:S01]  /*7300*/  FMUL R3, R24.reuse, R6 ;  /* 0x0000000618037220 */ /* 0x040fe20000400000 */
[C---:B------:R-:W-:Y:S01]  /*7310*/  FMUL R7, R24.reuse, R7 ;  /* 0x0000000718077220 */ /* 0x040fe20000400000 */
[C---:B------:R-:W-:Y:S01]  /*7320*/  FFMA R28, R27.reuse, R32, R0 ;  /* 0x000000201b1c7223 */ /* 0x040fe20000000000 */
        /* <DEDUP_REMOVED lines=10> */
[----:B------:R1:W-:Y:S01]  /*73d0*/  STS.128 [R67], R28 ;  /* 0x0000001c43007388 */ /* 0x0003e20000000c00 */
        /* <DEDUP_REMOVED lines=8> */
[----:B------:R1:W-:Y:S01]  /*7460*/  STS.128 [R66+0x10], R4 ;  /* 0x0000100442007388 */ /* 0x0003e20000000c00 */
[C---:B------:R-:W-:Y:S01]  /*7470*/  FMUL R13, R24.reuse, R17 ;  /* 0x00000011180d7220 */ /* 0x040fe20000400000 */
[C---:B------:R-:W-:Y:S01]  /*7480*/  FFMA R10, R27.reuse, R42, R10 ;  /* 0x0000002a1b0a7223 */ /* 0x040fe2000000000a */
[C---:B------:R-:W-:Y:S01]  /*7490*/  FMUL R14, R24.reuse, R18 ;  /* 0x00000012180e7220 */ /* 0x040fe20000400000 */
[C---:B------:R-:W-:Y:S01]  /*74a0*/  FFMA R11, R27.reuse, R43, R15 ;  /* 0x0000002b1b0b7223 */ /* 0x040fe2000000000f */
[----:B------:R-:W-:Y:S01]  /*74b0*/  FMUL R19, R24, R19 ;  /* 0x0000001318137220 */ /* 0x000fe20000400000 */
[C---:B------:R-:W-:Y:S01]  /*74c0*/  FFMA R12, R27.reuse, R44, R12 ;  /* 0x0000002c1b0c7223 */ /* 0x040fe2000000000c */
[C---:B------:R-:W-:Y:S01]  /*74d0*/  FFMA R13, R27.reuse, R45, R13 ;  /* 0x0000002d1b0d7223 */ /* 0x040fe2000000000d */
[C---:B------:R-:W-:Y:S01]  /*74e0*/  FFMA R14, R27.reuse, R46, R14 ;  /* 0x0000002e1b0e7223 */ /* 0x040fe2000000000e */
[----:B------:R1:W-:Y:S01]  /*74f0*/  STS.128 [R65+0x20], R8 ;  /* 0x0000200841007388 */ /* 0x0003e20000000c00 */
[----:B------:R-:W-:Y:S05]  /*7500*/  FFMA R15, R27, R47, R19 ;  /* 0x0000002f1b0f7223 */ /* 0x000fea0000000013 */
[----:B------:R1:W-:Y:S01]  /*7510*/  STS.128 [R61+0x30], R12 ;  /* 0x0000300c3d007388 */ /* 0x0003e20000000c00 */
[----:B------:R-:W-:Y:S01]  /*7520*/  @!PT LDS RZ, [RZ] ;  /* 0x00000000fffff984 */ /* 0x000fe20000000800 */
[----:B------:R-:W-:Y:S01]  /*7530*/  @!PT LDS RZ, [RZ] ;  /* 0x00000000fffff984 */ /* 0x000fe20000000800 */
[----:B------:R-:W-:Y:S01]  /*7540*/  @!PT LDS RZ, [RZ] ;  /* 0x00000000fffff984 */ /* 0x000fe20000000800 */
[----:B------:R-:W-:Y:S01]  /*7550*/  @!PT LDS RZ, [RZ] ;  /* 0x00000000fffff984 */ /* 0x000fe20000000800 */
[----:B------:R3:W-:Y:S06]  /*7560*/  MEMBAR.ALL.CTA ;  /* 0x0000000000007992 */ /* 0x0007ec0000008000 */
[----:B---3--:R-:W3:Y:S02]  /*7570*/  FENCE.VIEW.ASYNC.S ;  /* 0x00000000000073c6 */ /* 0x008ee40000000000 */
[----:B---3--:R-:W-:Y:S06]  /*7580*/  BAR.SYNC.DEFER_BLOCKING 0x1, 0x80 ;  /* 0x0042000000007b1d */ /* 0x008fec0000010000 */
[----:B------:R-:W-:Y:S05]  /*7590*/  @P0 BRA `(.L_x_126) ;  /* 0x00000000003c0947 */ /* 0x000fea0003800000 */
[----:B------:R-:W3:Y:S01]  /*75a0*/  LDCU.64 UR6, c[0x0][0x348] ;  /* 0x00006900ff0677ac */ /* 0x000ee20008000a00 */
[----:B------:R-:W-:Y:S01]  /*75b0*/  UIADD3 UR4, UPT, UPT, UR43, 0x200, URZ ;  /* 0x000002002b047890 */ /* 0x000fe2000fffe0ff */
[----:B------:R-:W-:Y:S01]  /*75c0*/  UMOV UR51, UR36 ;  /* 0x0000002400337c82 */ /* 0x000fe20008000000 */
[----:B------:R-:W-:Y:S02]  /*75d0*/  UIADD3 UR9, UPT, UPT, UR49, 0x40, URZ ;  /* 0x0000004031097890 */ /* 0x000fe4000fffe0ff */
[----:B------:R-:W-:Y:S02]  /*75e0*/  UIADD3 UR8, UPT, UPT, UR43, 0x1200, URZ ;  /* 0x000012002b087890 */ /* 0x000fe4000fffe0ff */
[----:B------:R-:W-:Y:S01]  /*75f0*/  MOV R58, UR4 ;  /* 0x00000004003a7c02 */ /* 0x000fe20008000f00 */
[----:B------:R-:W-:Y:S01]  /*7600*/  UMOV UR10, UR50 ;  /* 0x00000032000a7c82 */ /* 0x000fe20008000000 */
[----:B------:R-:W-:Y:S02]  /*7610*/  UMOV UR11, UR36 ;  /* 0x00000024000b7c82 */ /* 0x000fe40008000000 */
[----:B------:R-:W-:Y:S01]  /*7620*/  R2UR UR48, R58 ;  /* 0x000000003a3072ca */ /* 0x000fe200000e0000 */
[----:B---3--:R-:W-:Y:S04]  /*7630*/  UIADD3 UR4, UP0, UPT, UR6, 0x680, URZ ;  /* 0x0000068006047890 */ /* 0x008fe8000ff1e0ff */
[----:B------:R-:W-:Y:S09]  /*7640*/  UIADD3.X UR5, UPT, UPT, URZ, UR7, URZ, UP0, !UPT ;  /* 0x00000007ff057290 */ /* 0x000ff200087fe4ff */
[----:B------:R3:W-:Y:S01]  /*7650*/  UTMASTG.3D [UR48], [UR4] ;  /* 0x00000030040073b5 */ /* 0x0007e20008010000 */
[----:B------:R3:W-:Y:S01]  /*7660*/  UTMASTG.3D [UR8], [UR4] ;  /* 0x00000008040073b5 */ /* 0x0007e20008010000 */
[----:B------:R0:W-:Y:S01]  /*7670*/  UTMACMDFLUSH ;  /* 0x00000000000079b7 */ /* 0x0001e20000000000 */
[----:B---3--:R-:W-:Y:S04]  /*7680*/  DEPBAR.LE SB0, 0x1 ;  /* 0x000080400000791a */ /* 0x008fe80000000000 */
.L_x_126:
[----:B------:R-:W-:Y:S05]  /*7690*/  BSYNC.RECONVERGENT B0 ;  /* 0x0000000000007941 */ /* 0x000fea0003800200 */
.L_x_125:
[----:B------:R-:W-:Y:S01]  /*76a0*/  BAR.SYNC.DEFER_BLOCKING 0x1, 0x80 ;  /* 0x0042000000007b1d */ /* 0x000fe20000010000 */
[----:B------:R-:W-:Y:S01]  /*76b0*/  ISETP.NE.AND P1, PT, R70, RZ, PT ;  /* 0x000000ff4600720c */ /* 0x000fe20003f25270 */
[----:B------:R-:W-:Y:S01]  /*76c0*/  UISETP.NE.AND UP0, UPT, UR52, URZ, UPT ;  /* 0x000000ff3400728c */ /* 0x000fe2000bf05270 */
[----:B------:R-:W-:Y:S11]  /*76d0*/  LEA R2, R72, UR43, 0x3 ;  /* 0x0000002b48027c11 */ /* 0x000ff6000f8e18ff */
[----:B------:R-:W-:Y:S01]  /*76e0*/  @P1 SHF.L.U32 R3, R64, 0x1f, RZ ;  /* 0x0000001f40031819 */ /* 0x000fe200000006ff */
[----:B------:R-:W-:Y:S06]  /*76f0*/  BRA.U !UP0, `(.L_x_127) ;  /* 0x0000000108247547 */ /* 0x000fec000b800000 */
[----:B-1----:R-:W-:Y:S01]  /*7700*/  IMAD.U32 R4, RZ, RZ, UR46 ;  /* 0x0000002eff047e24 */ /* 0x002fe2000f8e00ff */
[----:B------:R-:W-:Y:S01]  /*7710*/  MOV R0, UR47 ;  /* 0x0000002f00007c02 */ /* 0x000fe20008000f00 */
[----:B------:R-:W-:Y:S03]  /*7720*/  UIADD3 UR4, UPT, UPT, UR46, 0x1, URZ ;  /* 0x000000012e047890 */ /* 0x000fe6000fffe0ff */
[----:B------:R-:W-:Y:S01]  /*7730*/  @P1 LEA R4, R4, UR43, 0x3 ;  /* 0x0000002b04041c11 */ /* 0x000fe2000f8e18ff */
[----:B------:R-:W-:Y:S04]  /*7740*/  UISETP.NE.AND UP0, UPT, UR4, 0x4, UPT ;  /* 0x000000040400788c */ /* 0x000fe8000bf05270 */
[----:B------:R-:W-:Y:S01]  /*7750*/  @P1 VIADD R4, R4, 0xe0 ;  /* 0x000000e004041836 */ /* 0x000fe20000000000 */
[----:B------:R-:W-:Y:S04]  /*7760*/  USEL UR46, UR4, URZ, UP0 ;  /* 0x000000ff042e7287 */ /* 0x000fe80008000000 */
[----:B------:R-:W-:Y:S04]  /*7770*/  @P1 PRMT R0, R0, 0x654, R4 ;  /* 0x0000065400001816 */ /* 0x000fe80000000004 */
[----:B------:R3:W-:Y:S04]  /*7780*/  @P1 SYNCS.ARRIVE.TRANS64.RED.A1T0 RZ, [R0+URZ], RZ ;  /* 0x000000ff00ff19a7 */ /* 0x0007e800081004ff */
.L_x_127:
[----:B------:R-:W4:Y:S01]  /*7790*/  @P1 SYNCS.PHASECHK.TRANS64.TRYWAIT P0, [R2+URZ+0xc0], R3 ;  /* 0x0000c003020015a7 */ /* 0x000f2200080011ff */
[----:B------:R-:W-:Y:S01]  /*77a0*/  BSSY B1, `(.L_x_128) ;  /* 0x0000016000017945 */ /* 0x000fe20003800000 */
[----:B----4-:R-:W-:Y:S03]  /*77b0*/  @P1 SEL R73, RZ, 0x1, !P0 ;  /* 0x00000001ff491807 */ /* 0x010fe60004000000 */
[----:B------:R-:W-:Y:S05]  /*77c0*/  @!P1 BRA `(.L_x_129) ;  /* 0x00000000004c9947 */ /* 0x000fea0003800000 */
[----:B------:R-:W-:Y:S01]  /*77d0*/  ISETP.NE.AND P0, PT, R73, RZ, PT ;  /* 0x000000ff4900720c */ /* 0x000fe20003f05270 */
[----:B------:R-:W-:Y:S01]  /*77e0*/  BSSY B0, `(.L_x_130) ;  /* 0x000000b000007945 */ /* 0x000fe20003800000 */
[----:B------:R-:W-:Y:S11]  /*77f0*/  ISETP.NE.AND P1, PT, R74, RZ, PT ;  /* 0x000000ff4a00720c */ /* 0x000ff60003f25270 */
[----:B------:R-:W-:Y:S02]  /*7800*/  @!UPT UIADD3 URZ, UPT, UPT, URZ, URZ, URZ ;  /* 0x000000fffffff290 */ /* 0x000fe4000fffe0ff */
[C---:B-1----:R-:W-:Y:S01]  /*7810*/  @P1 IMAD R6, R72.reuse, 0x2000, R67 ;  /* 0x0000200048061824 */ /* 0x042fe200078e0243 */
[C---:B------:R-:W-:Y:S01]  /*7820*/  @P1 LEA R4, R72.reuse, R65, 0xd ;  /* 0x0000004148041211 */ /* 0x040fe200078e68ff */
[C---:B------:R-:W-:Y:S02]  /*7830*/  @P1 IMAD R5, R72.reuse, 0x2000, R66 ;  /* 0x0000200048051824 */ /* 0x040fe400078e0242 */
[----:B------:R-:W-:Y:S01]  /*7840*/  @P1 IMAD R3, R72, 0x2000, R61 ;  /* 0x0000200048031824 */ /* 0x000fe200078e023d */
[----:B------:R-:W-:Y:S06]  /*7850*/  @P0 BRA `(.L_x_131) ;  /* 0x00000000000c0947 */ /* 0x000fec0003800000 */
[----:B---3--:R-:W-:Y:S04]  /*7860*/  SHF.L.U32 R0, R64, 0x1f, RZ ;  /* 0x0000001f40007819 */ /* 0x008fe800000006ff */
[----:B------:R-:W1:Y:S02]  /*7870*/  SYNCS.PHASECHK.TRANS64.TRYWAIT P0, [R2+URZ+0xc0], R0 ;  /* 0x0000c000020075a7 */ /* 0x000e6400080011ff */
[----:B-1----:R-:W-:Y:S05]  /*7880*/  @!P0 BRA `(.L_x_132) ;  /* 0x0000002800088947 */ /* 0x002fea0003800000 */
.L_x_131:
[----:B------:R-:W-:Y:S05]  /*7890*/  BSYNC B0 ;  /* 0x0000000000007941 */ /* 0x000fea0003800000 */
.L_x_130:
[----:B------:R-:W-:Y:S02]  /*78a0*/  ISETP.NE.AND P0, PT, R74, RZ, PT ;  /* 0x000000ff4a00720c */ /* 0x000fe40003f05270 */
[----:B------:R-:W-:Y:S11]  /*78b0*/  IADD3 R72, PT, PT, R72, 0x1, RZ ;  /* 0x0000000148487810 */ /* 0x000ff60007ffe0ff */
[----:B------:R4:W1:Y:S04]  /*78c0*/  @P0 LDS.128 R32, [R6] ;  /* 0x0000000006200984 */ /* 0x0008680000000c00 */
[----:B------:R4:W1:Y:S04]  /*78d0*/  @P0 LDS.128 R36, [R5+0x10] ;  /* 0x0000100005240984 */ /* 0x0008680000000c00 */
[----:B------:R4:W1:Y:S04]  /*78e0*/  @P0 LDS.128 R40, [R4+0x20] ;  /* 0x0000200004280984 */ /* 0x0008680000000c00 */
[----:B------:R4:W1:Y:S02]  /*78f0*/  @P0 LDS.128 R44, [R3+0x30] ;  /* 0x00003000032c0984 */ /* 0x0008640000000c00 */
.L_x_129:
[----:B------:R-:W-:Y:S05]  /*7900*/  BSYNC B1 ;  /* 0x0000000000017941 */ /* 0x000fea0003800000 */
.L_x_128:
[----:B-1-3--:R-:W-:Y:S05]  /*7910*/  VIADD R0, R25, 0x10 ;  /* 0x0000001019007836 */ /* 0x00afea0000000000 */
[----:B------:R-:W-:Y:S04]  /*7920*/  SHF.R.U32.HI R0, RZ, 0x15, R0 ;  /* 0x00000015ff007819 */ /* 0x000fe80000011600 */
[----:B------:R-:W-:Y:S11]  /*7930*/  LOP3.LUT P0, RZ, R0, 0x3, R56, 0x48, !PT ;  /* 0x0000000300ff7812 */ /* 0x000ff60007804838 */
[----:B------:R-:W-:Y:S02]  /*7940*/  @!UPT UIADD3 URZ, UPT, UPT, URZ, URZ, URZ ;  /* 0x000000fffffff290 */ /* 0x000fe4000fffe0ff */
[----:B------:R-:W-:Y:S05]  /*7950*/  @!P0 BRA `(.L_x_133) ;  /* 0x0000000000408947 */ /* 0x000fea0003800000 */
[----:B------:R-:W1:Y:S01]  /*7960*/  LDCU.64 UR8, c[0x4][0x70] ;  /* 0x01000e00ff0877ac */ /* 0x000e620008000a00 */
[----:B----4-:R-:W-:Y:S01]  /*7970*/  MOV R3, 0x0 ;  /* 0x0000000000037802 */ /* 0x010fe20000000f00 */
[----:B------:R-:W-:Y:S02]  /*7980*/  HFMA2 R12, -RZ, RZ, 0, 5.9604644775390625e-08 ;  /* 0x00000001ff0c7431 */ /* 0x000fe400000001ff */
[----:B------:R-:W-:Y:S02]  /*7990*/  IMAD.MOV.U32 R8, RZ, RZ, 0x192 ;  /* 0x00000192ff087424 */ /* 0x000fe400078e00ff */
[----:B------:R-:W-:Y:S01]  /*79a0*/  IMAD.MOV.U32 R13, RZ, RZ, RZ ;  /* 0x000000ffff0d7224 */ /* 0x000fe200078e00ff */
[----:B------:R-:W3:Y:S01]  /*79b0*/  LDCU.64 UR6, c[0x4][0x78] ;  /* 0x01000f00ff0677ac */ /* 0x000ee20008000a00 */
[----:B------:R-:W4:Y:S01]  /*79c0*/  LDC.64 R2, c[0x4][R3] ;  /* 0x0100000003027b82 */ /* 0x000f220000000a00 */
[----:B------:R-:W5:Y:S01]  /*79d0*/  LDCU.64 UR4, c[0x4][0x10] ;  /* 0x01000200ff0477ac */ /* 0x000f620008000a00 */
[----:B-1----:R-:W-:Y:S01]  /*79e0*/  MOV R5, UR9 ;  /* 0x0000000900057c02 */ /* 0x002fe20008000f00 */
[----:B------:R-:W-:Y:S01]  /*79f0*/  IMAD.U32 R4, RZ, RZ, UR8 ;  /* 0x00000008ff047e24 */ /* 0x000fe2000f8e00ff */
[----:B---3--:R-:W-:Y:S01]  /*7a00*/  MOV R7, UR7 ;  /* 0x0000000700077c02 */ /* 0x008fe20008000f00 */
[----:B------:R-:W-:Y:S01]  /*7a10*/  IMAD.U32 R6, RZ, RZ, UR6 ;  /* 0x00000006ff067e24 */ /* 0x000fe2000f8e00ff */
[----:B-----5:R-:W-:Y:S01]  /*7a20*/  MOV R11, UR5 ;  /* 0x00000005000b7c02 */ /* 0x020fe20008000f00 */
[----:B------:R-:W-:Y:S02]  /*7a30*/  IMAD.U32 R10, RZ, RZ, UR4 ;  /* 0x00000004ff0a7e24 */ /* 0x000fe4000f8e00ff */
[----:B------:R-:W-:Y:S07]  /*7a40*/  LEPC R20, `(.L_x_133) ;  /* 0x000000001014794e */ /* 0x000fee0000000000 */
[----:B--2-4-:R-:W-:Y:S05]  /*7a50*/  CALL.ABS.NOINC R2 ;  /* 0x0000000002007343 */ /* 0x014fea0003c00000 */
.L_x_133:
[----:B------:R-:W-:Y:S05]  /*7a60*/  WARPSYNC.ALL ;  /* 0x0000000000007948 */ /* 0x000fea0003800000 */
[----:B------:R-:W-:Y:S01]  /*7a70*/  R2UR UR4, R25 ;  /* 0x00000000190472ca */ /* 0x000fe200000e0000 */
[----:B------:R-:W-:Y:S01]  /*7a80*/  BSSY.RECONVERGENT B0, `(.L_x_134) ;  /* 0x0000046000007945 */ /* 0x000fe20003800200 */
[----:B------:R-:W-:Y:S02]  /*7a90*/  ISETP.NE.AND P6, PT, R70, RZ, PT ;  /* 0x000000ff4600720c */ /* 0x000fe40003fc5270 */
[----:B------:R-:W-:Y:S02]  /*7aa0*/  ISETP.NE.AND P0, PT, R69, RZ, PT ;  /* 0x000000ff4500720c */ /* 0x000fe40003f05270 */
[----:B------:R-:W-:Y:S07]  /*7ab0*/  MOV R20, UR46 ;  /* 0x0000002e00147c02 */ /* 0x000fee0008000f00 */
[----:B----4-:R-:W1:Y:S02]  /*7ac0*/  LDTM.x16 R4, tmem[UR4+0x10] ;  /* 0x00001004000479ee */ /* 0x010e640008240000 */
[----:B------:R-:W-:Y:S01]  /*7ad0*/  @P6 LEA R20, R20, UR43, 0x3 ;  /* 0x0000002b14146c11 */ /* 0x000fe2000f8e18ff */
[C---:B-1----:R-:W-:Y:S01]  /*7ae0*/  FMUL R0, R24.reuse, R4 ;  /* 0x0000000418007220 */ /* 0x042fe20000400000 */
        /* <DEDUP_REMOVED lines=33> */
[----:B------:R-:W-:Y:S01]  /*7d00*/  FFMA R15, R27, R47, R19 ;  /* 0x0000002f1b0f7223 */ /* 0x000fe20000000013 */
[----:B------:R-:W-:Y:S02]  /*7d10*/  MOV R16, UR47 ;  /* 0x0000002f00107c02 */ /* 0x000fe40008000f00 */
[----:B------:R-:W-:Y:S02]  /*7d20*/  @P6 IADD3 R17, PT, PT, R20, 0xe0, RZ ;  /* 0x000000e014116810 */ /* 0x000fe40007ffe0ff */
[----:B------:R1:W-:Y:S01]  /*7d30*/  STS.128 [R61+0x2030], R12 ;  /* 0x0020300c3d007388 */ /* 0x0003e20000000c00 */
[----:B------:R-:W-:Y:S02]  /*7d40*/  LEA R0, R72, UR43, 0x3 ;  /* 0x0000002b48007c11 */ /* 0x000fe4000f8e18ff */
[----:B------:R-:W-:Y:S01]  /*7d50*/  @P6 PRMT R16, R16, 0x654, R17 ;  /* 0x0000065410106816 */ /* 0x000fe20000000011 */
[----:B------:R-:W-:Y:S01]  /*7d60*/  @!PT LDS RZ, [RZ] ;  /* 0x00000000fffff984 */ /* 0x000fe20000000800 */
[----:B------:R-:W-:Y:S01]  /*7d70*/  @!PT LDS RZ, [RZ] ;  /* 0x00000000fffff984 */ /* 0x000fe20000000800 */
[----:B------:R-:W-:Y:S01]  /*7d80*/  @!PT LDS RZ, [RZ] ;  /* 0x00000000fffff984 */ /* 0x000fe20000000800 */
[----:B------:R-:W-:Y:S01]  /*7d90*/  @!PT LDS RZ, [RZ] ;  /* 0x00000000fffff984 */ /* 0x000fe20000000800 */
[----:B------:R3:W-:Y:S06]  /*7da0*/  MEMBAR.ALL.CTA ;  /* 0x0000000000007992 */ /* 0x0007ec0000008000 */
[----:B---3--:R-:W3:Y:S01]  /*7db0*/  FENCE.VIEW.ASYNC.S ;  /* 0x00000000000073c6 */ /* 0x008ee20000000000 */
[----:B------:R-:W-:Y:S01]  /*7dc0*/  @P6 SHF.L.U32 R2, R64, 0x1f, RZ ;  /* 0x0000001f40026819 */ /* 0x000fe200000006ff */
[----:B---3--:R-:W-:Y:S06]  /*7dd0*/  BAR.SYNC.DEFER_BLOCKING 0x1, 0x80 ;  /* 0x0042000000007b1d */ /* 0x008fec0000010000 */
[----:B------:R-:W-:Y:S05]  /*7de0*/  @P0 BRA `(.L_x_135) ;  /* 0x00000000003c0947 */ /* 0x000fea0003800000 */
[----:B------:R-:W3:Y:S01]  /*7df0*/  LDCU.64 UR6, c[0x0][0x348] ;  /* 0x00006900ff0677ac */ /* 0x000ee20008000a00 */
[----:B------:R-:W-:Y:S02]  /*7e00*/  UIADD3 UR13, UPT, UPT, UR49, 0x10, URZ ;  /* 0x00000010310d7890 */ /* 0x000fe4000fffe0ff */
[----:B------:R-:W-:Y:S01]  /*7e10*/  UIADD3 UR12, UPT, UPT, UR43, 0x2200, URZ ;  /* 0x000022002b0c7890 */ /* 0x000fe2000fffe0ff */
[----:B------:R-:W-:Y:S01]  /*7e20*/  UMOV UR14, UR50 ;  /* 0x00000032000e7c82 */ /* 0x000fe20008000000 */
[----:B------:R-:W-:Y:S01]  /*7e30*/  UMOV UR15, UR36 ;  /* 0x00000024000f7c82 */ /* 0x000fe20008000000 */
[----:B------:R-:W-:Y:S02]  /*7e40*/  UIADD3 UR9, UPT, UPT, UR49, 0x50, URZ ;  /* 0x0000005031097890 */ /* 0x000fe4000fffe0ff */
[----:B------:R-:W-:Y:S01]  /*7e50*/  UIADD3 UR8, UPT, UPT, UR43, 0x3200, URZ ;  /* 0x000032002b087890 */ /* 0x000fe2000fffe0ff */
[----:B------:R-:W-:Y:S01]  /*7e60*/  UMOV UR10, UR50 ;  /* 0x00000032000a7c82 */ /* 0x000fe20008000000 */
[----:B------:R-:W-:Y:S01]  /*7e70*/  UMOV UR11, UR36 ;  /* 0x00000024000b7c82 */ /* 0x000fe20008000000 */
[----:B---3--:R-:W-:Y:S04]  /*7e80*/  UIADD3 UR4, UP0, UPT, UR6, 0x680, URZ ;  /* 0x0000068006047890 */ /* 0x008fe8000ff1e0ff */
[----:B------:R-:W-:Y:S09]  /*7e90*/  UIADD3.X UR5, UPT, UPT, URZ, UR7, URZ, UP0, !UPT ;  /* 0x00000007ff057290 */ /* 0x000ff200087fe4ff */
[----:B------:R3:W-:Y:S01]  /*7ea0*/  UTMASTG.3D [UR12], [UR4] ;  /* 0x0000000c040073b5 */ /* 0x0007e20008010000 */
[----:B------:R3:W-:Y:S01]  /*7eb0*/  UTMASTG.3D [UR8], [UR4] ;  /* 0x00000008040073b5 */ /* 0x0007e20008010000 */
[----:B------:R0:W-:Y:S01]  /*7ec0*/  UTMACMDFLUSH ;  /* 0x00000000000079b7 */ /* 0x0001e20000000000 */
[----:B---3--:R-:W-:Y:S04]  /*7ed0*/  DEPBAR.LE SB0, 0x1 ;  /* 0x000080400000791a */ /* 0x008fe80000000000 */
.L_x_135:
[----:B------:R-:W-:Y:S05]  /*7ee0*/  BSYNC.RECONVERGENT B0 ;  /* 0x0000000000007941 */ /* 0x000fea0003800200 */
.L_x_134:
[----:B------:R-:W-:Y:S01]  /*7ef0*/  BAR.SYNC.DEFER_BLOCKING 0x1, 0x80 ;  /* 0x0042000000007b1d */ /* 0x000fe20000010000 */
[----:B------:R-:W-:Y:S04]  /*7f00*/  UIADD3 UR4, UPT, UPT, UR46, 0x1, URZ ;  /* 0x000000012e047890 */ /* 0x000fe8000fffe0ff */
[----:B------:R-:W-:Y:S04]  /*7f10*/  UISETP.NE.AND UP0, UPT, UR4, 0x4, UPT ;  /* 0x000000040400788c */ /* 0x000fe8000bf05270 */
[----:B------:R-:W-:Y:S01]  /*7f20*/  USEL UR44, UR4, URZ, UP0 ;  /* 0x000000ff042c7287 */ /* 0x000fe20008000000 */
[----:B------:R3:W-:Y:S01]  /*7f30*/  @P6 SYNCS.ARRIVE.TRANS64.RED.A1T0 RZ, [R16+URZ], RZ ;  /* 0x000000ff10ff69a7 */ /* 0x0007e200081004ff */
[----:B------:R-:W-:Y:S01]  /*7f40*/  BSSY B1, `(.L_x_136) ;  /* 0x0000017000017945 */ /* 0x000fe20003800000 */
[----:B------:R-:W4:Y:S02]  /*7f50*/  @P6 SYNCS.PHASECHK.TRANS64.TRYWAIT P0, [R0+URZ+0xc0], R2 ;  /* 0x0000c002000065a7 */ /* 0x000f2400080011ff */
[----:B----4-:R-:W-:Y:S01]  /*7f60*/  @P6 SEL R73, RZ, 0x1, !P0 ;  /* 0x00000001ff496807 */ /* 0x010fe20004000000 */
[----:B---3--:R-:W-:Y:S06]  /*7f70*/  @!P6 BRA `(.L_x_137) ;  /* 0x00000000004ce947 */ /* 0x008fec0003800000 */
        /* <DEDUP_REMOVED lines=9> */
[----:B------:R-:W-:Y:S04]  /*8010*/  SHF.L.U32 R6, R64, 0x1f, RZ ;  /* 0x0000001f40067819 */ /* 0x000fe800000006ff */
[----:B------:R-:W1:Y:S02]  /*8020*/  SYNCS.PHASECHK.TRANS64.TRYWAIT P0, [R0+URZ+0xc0], R6 ;  /* 0x0000c006000075a7 */ /* 0x000e6400080011ff */
[----:B-1----:R-:W-:Y:S05]  /*8030*/  @!P0 BRA `(.L_x_140) ;  /* 0x0000002000308947 */ /* 0x002fea0003800000 */
.L_x_139:
[----:B------:R-:W-:Y:S05]  /*8040*/  BSYNC B0 ;  /* 0x0000000000007941 */ /* 0x000fea0003800000 */
.L_x_138:
[----:B------:R-:W-:Y:S02]  /*8050*/  ISETP.NE.AND P0, PT, R74, RZ, PT ;  /* 0x000000ff4a00720c */ /* 0x000fe40003f05270 */
[----:B------:R-:W-:Y:S11]  /*8060*/  IADD3 R72, PT, PT, R72, 0x1, RZ ;  /* 0x0000000148487810 */ /* 0x000ff60007ffe0ff */
[----:B------:R3:W4:Y:S04]  /*8070*/  @P0 LDS.128 R32, [R5] ;  /* 0x0000000005200984 */ /* 0x0007280000000c00 */
[----:B------:R3:W1:Y:S04]  /*8080*/  @P0 LDS.128 R36, [R4+0x10] ;  /* 0x0000100004240984 */ /* 0x0006680000000c00 */
[----:B------:R3:W1:Y:S04]  /*8090*/  @P0 LDS.128 R40, [R3+0x20] ;  /* 0x0000200003280984 */ /* 0x0006680000000c00 */
[----:B------:R3:W1:Y:S02]  /*80a0*/  @P0 LDS.128 R44, [R2+0x30] ;  /* 0x00003000022c0984 */ /* 0x0006640000000c00 */
.L_x_137:
[----:B------:R-:W-:Y:S05]  /*80b0*/  BSYNC B1 ;  /* 0x0000000000017941 */ /* 0x000fea0003800000 */
.L_x_136:
[----:B-1----:R-:W-:Y:S05]  /*80c0*/  VIADD R0, R25, 0x20 ;  /* 0x0000002019007836 */ /* 0x002fea0000000000 */
[----:B------:R-:W-:Y:S04]  /*80d0*/  SHF.R.U32.HI R0, RZ, 0x15, R0 ;  /* 0x00000015ff007819 */ /* 0x000fe80000011600 */
[----:B------:R-:W-:Y:S11]  /*80e0*/  LOP3.LUT P0, RZ, R0, 0x3, R56, 0x48, !PT ;  /* 0x0000000300ff7812 */ /* 0x000ff60007804838 */
[----:B------:R-:W-:Y:S02]  /*80f0*/  @!UPT UIADD3 URZ, UPT, UPT, URZ, URZ, URZ ;  /* 0x000000fffffff290 */ /* 0x000fe4000fffe0ff */
[----:B------:R-:W-:Y:S05]  /*8100*/  @!P0 BRA `(.L_x_141) ;  /* 0x0000000000408947 */ /* 0x000fea0003800000 */
[----:B------:R-:W1:Y:S01]  /*8110*/  LDCU.64 UR8, c[0x4][0x70] ;  /* 0x01000e00ff0877ac */ /* 0x000e620008000a00 */
[----:B---3--:R-:W-:Y:S01]  /*8120*/  MOV R3, 0x0 ;  /* 0x0000000000037802 */ /* 0x008fe20000000f00 */
[----:B------:R-:W-:Y:S02]  /*8130*/  HFMA2 R12, -RZ, RZ, 0, 5.9604644775390625e-08 ;  /* 0x00000001ff0c7431 */ /* 0x000fe400000001ff */
[----:B------:R-:W-:Y:S02]  /*8140*/  IMAD.MOV.U32 R8, RZ, RZ, 0x192 ;  /* 0x00000192ff087424 */ /* 0x000fe400078e00ff */
[----:B------:R-:W-:Y:S01]  /*8150*/  IMAD.MOV.U32 R13, RZ, RZ, RZ ;  /* 0x000000ffff0d7224 */ /* 0x000fe200078e00ff */
[----:B------:R-:W3:Y:S01]  /*8160*/  LDCU.64 UR6, c[0x4][0x78] ;  /* 0x01000f00ff0677ac */ /* 0x000ee20008000a00 */
[----:B------:R-:W2:Y:S01]  /*8170*/  LDC.64 R2, c[0x4][R3] ;  /* 0x0100000003027b82 */ /* 0x000ea20000000a00 */
        /* <DEDUP_REMOVED lines=9> */
.L_x_141:
[----:B------:R-:W-:Y:S05]  /*8210*/  WARPSYNC.ALL ;  /* 0x0000000000007948 */ /* 0x000fea0003800000 */
[----:B------:R-:W-:Y:S01]  /*8220*/  R2UR UR4, R25 ;  /* 0x00000000190472ca */ /* 0x000fe200000e0000 */
[----:B------:R-:W-:Y:S01]  /*8230*/  BSSY.RECONVERGENT B0, `(.L_x_142) ;  /* 0x0000046000007945 */ /* 0x000fe20003800200 */
[----:B------:R-:W-:Y:S02]  /*8240*/  ISETP.NE.AND P6, PT, R70, RZ, PT ;  /* 0x000000ff4600720c */ /* 0x000fe40003fc5270 */
[----:B------:R-:W-:Y:S02]  /*8250*/  ISETP.NE.AND P0, PT, R69, RZ, PT ;  /* 0x000000ff4500720c */ /* 0x000fe40003f05270 */
[----:B------:R-:W-:Y:S07]  /*8260*/  MOV R20, UR44 ;  /* 0x0000002c00147c02 */ /* 0x000fee0008000f00 */
[----:B---3--:R-:W1:Y:S02]  /*8270*/  LDTM.x16 R4, tmem[UR4+0x20] ;  /* 0x00002004000479ee */ /* 0x008e640008240000 */
[----:B------:R-:W-:Y:S01]  /*8280*/  @P6 LEA R20, R20, UR43, 0x3 ;  /* 0x0000002b14146c11 */ /* 0x000fe2000f8e18ff */
[C---:B-1----:R-:W-:Y:S01]  /*8290*/  FMUL R0, R24.reuse, R4 ;  /* 0x0000000418007220 */ /* 0x042fe20000400000 */
[C---:B------:R-:W-:Y:S01]  /*82a0*/  FMUL R2, R24.reuse, R5 ;  /* 0x0000000518027220 */ /* 0x040fe20000400000 */
[C---:B------:R-:W-:Y:S01]  /*82b0*/  FMUL R3, R24.reuse, R6 ;  /* 0x0000000618037220 */ /* 0x040fe20000400000 */
[C---:B------:R-:W-:Y:S01]  /*82c0*/  FMUL R7, R24.reuse, R7 ;  /* 0x0000000718077220 */ /* 0x040fe20000400000 */
[C---:B----4-:R-:W-:Y:S01]  /*82d0*/  FFMA R28, R27.reuse, R32, R0 ;  /* 0x000000201b1c7223 */ /* 0x050fe20000000000 */
        /* <DEDUP_REMOVED lines=59> */
.L_x_143:
[----:B------:R-:W-:Y:S05]  /*8690*/  BSYNC.RECONVERGENT B0 ;  /* 0x0000000000007941 */ /* 0x000fea0003800200 */
.L_x_142:
        /* <DEDUP_REMOVED lines=21> */
.L_x_147:
[----:B------:R-:W-:Y:S05]  /*87f0*/  BSYNC B0 ;  /* 0x0000000000007941 */ /* 0x000fea0003800000 */
.L_x_146:
[----:B------:R-:W-:Y:S11]  /*8800*/  ISETP.NE.AND P0, PT, R74, RZ, PT ;  /* 0x000000ff4a00720c */ /* 0x000ff60003f05270 */
[----:B------:R-:W-:Y:S02]  /*8810*/  @!UPT UIADD3 URZ, UPT, UPT, URZ, URZ, URZ ;  /* 0x000000fffffff290 */ /* 0x000fe4000fffe0ff */
[----:B------:R3:W4:Y:S04]  /*8820*/  @P0 LDS.128 R32, [R4] ;  /* 0x0000000004200984 */ /* 0x0007280000000c00 */
[----:B------:R3:W1:Y:S04]  /*8830*/  @P0 LDS.128 R36, [R3+0x10] ;  /* 0x0000100003240984 */ /* 0x0006680000000c00 */
[----:B------:R3:W1:Y:S04]  /*8840*/  @P0 LDS.128 R40, [R2+0x20] ;  /* 0x0000200002280984 */ /* 0x0006680000000c00 */
[----:B------:R3:W1:Y:S02]  /*8850*/  @P0 LDS.128 R44, [R72+0x30] ;  /* 0x00003000482c0984 */ /* 0x0006640000000c00 */
.L_x_145:
[----:B------:R-:W-:Y:S05]  /*8860*/  BSYNC B1 ;  /* 0x0000000000017941 */ /* 0x000fea0003800000 */
.L_x_144:
        /* <DEDUP_REMOVED lines=21> */
.L_x_149:
[----:B------:R-:W-:Y:S01]  /*89c0*/  ISETP.NE.AND P0, PT, R69, RZ, PT ;  /* 0x000000ff4500720c */ /* 0x000fe20003f05270 */
[----:B------:R-:W-:Y:S05]  /*89d0*/  WARPSYNC.ALL ;  /* 0x0000000000007948 */ /* 0x000fea0003800000 */
[----:B------:R-:W-:Y:S01]  /*89e0*/  R2UR UR4, R25 ;  /* 0x00000000190472ca */ /* 0x000fe200000e0000 */
[----:B------:R-:W-:Y:S01]  /*89f0*/  BSSY.RECONVERGENT B0, `(.L_x_150) ;  /* 0x0000041000007945 */ /* 0x000fe20003800200 */
[----:B------:R-:W-:Y:S04]  /*8a00*/  IADD3 R71, PT, PT, R71, 0x150, RZ ;  /* 0x0000015047477810 */ /* 0x000fe80007ffe0ff */
[----:B------:R-:W-:Y:S07]  /*8a10*/  LOP3.LUT R71, R71, 0xfefffff8, RZ, 0xc0, !PT ;  /* 0xfefffff847477812 */ /* 0x000fee00078ec0ff */
[----:B---3--:R-:W1:Y:S01]  /*8a20*/  LDTM.x16 R4, tmem[UR4+0x30] ;  /* 0x00003004000479ee */ /* 0x008e620008240000 */
[----:B------:R-:W-:Y:S01]  /*8a30*/  NOP ;  /* 0x0000000000007918 */ /* 0x000fe20000000000 */
[----:B-1----:R1:W-:Y:S01]  /*8a40*/  SYNCS.ARRIVE.TRANS64.RED.A1T0 RZ, [R71+URZ], RZ ;  /* 0x000000ff47ff79a7 */ /* 0x0023e200081004ff */
[C---:B------:R-:W-:Y:S01]  /*8a50*/  FMUL R0, R24.reuse, R4 ;  /* 0x0000000418007220 */ /* 0x040fe20000400000 */
        /* <DEDUP_REMOVED lines=58> */
.L_x_151:
[----:B------:R-:W-:Y:S05]  /*8e00*/  BSYNC.RECONVERGENT B0 ;  /* 0x0000000000007941 */ /* 0x000fea0003800200 */
.L_x_150:
[----:B------:R-:W-:Y:S01]  /*8e10*/  BAR.SYNC.DEFER_BLOCKING 0x1, 0x80 ;  /* 0x0042000000007b1d */ /* 0x000fe20000010000 */
[----:B------:R-:W-:Y:S01]  /*8e20*/  UISETP.NE.AND UP0, UPT, UR52, -0x4, UPT ;  /* 0xfffffffc3400788c */ /* 0x000fe2000bf05270 */
[----:B------:R-:W-:Y:S08]  /*8e30*/  IADD3 R22, PT, PT, R22, 0x1, RZ ;  /* 0x0000000116167810 */ /* 0x000ff00007ffe0ff */
[----:B------:R-:W-:Y:S05]  /*8e40*/  BRA.U !UP0, `(.L_x_152) ;  /* 0x0000000108287547 */ /* 0x000fea000b800000 */
[----:B------:R-:W-:Y:S01]  /*8e50*/  ISETP.NE.AND P0, PT, R70, RZ, PT ;  /* 0x000000ff4600720c */ /* 0x000fe20003f05270 */
[----:B------:R-:W-:Y:S01]  /*8e60*/  IMAD.U32 R2, RZ, RZ, UR46 ;  /* 0x0000002eff027e24 */ /* 0x000fe2000f8e00ff */
[----:B------:R-:W-:Y:S01]  /*8e70*/  UIADD3 UR4, UPT, UPT, UR46, 0x1, URZ ;  /* 0x000000012e047890 */ /* 0x000fe2000fffe0ff */
[----:B------:R-:W-:Y:S03]  /*8e80*/  IMAD.U32 R0, RZ, RZ, UR47 ;  /* 0x0000002fff007e24 */ /* 0x000fe6000f8e00ff */
[----:B------:R-:W-:Y:S04]  /*8e90*/  UISETP.NE.AND UP0, UPT, UR4, 0x4, UPT ;  /* 0x000000040400788c */ /* 0x000fe8000bf05270 */
[----:B------:R-:W-:Y:S03]  /*8ea0*/  USEL UR46, UR4, URZ, UP0 ;  /* 0x000000ff042e7287 */ /* 0x000fe60008000000 */
[----:B------:R-:W-:Y:S05]  /*8eb0*/  @P0 LEA R2, R2, UR43, 0x3 ;  /* 0x0000002b02020c11 */ /* 0x000fea000f8e18ff */
[----:B------:R-:W-:Y:S05]  /*8ec0*/  @P0 VIADD R2, R2, 0xe0 ;  /* 0x000000e002020836 */ /* 0x000fea0000000000 */
[----:B------:R-:W-:Y:S04]  /*8ed0*/  @P0 PRMT R0, R0, 0x654, R2 ;  /* 0x0000065400000816 */ /* 0x000fe80000000002 */
[----:B------:R3:W-:Y:S03]  /*8ee0*/  @P0 SYNCS.ARRIVE.TRANS64.RED.A1T0 RZ, [R0+URZ], RZ ;  /* 0x000000ff00ff09a7 */ /* 0x0007e600081004ff */
.L_x_152:
[----:B------:R-:W-:Y:S01]  /*8ef0*/  R2UR UR4, R57 ;  /* 0x00000000390472ca */ /* 0x000fe200000e0000 */
[----:B------:R-:W-:Y:S01]  /*8f00*/  UISETP.NE.AND UP0, UPT, UR62, URZ, UPT ;  /* 0x000000ff3e00728c */ /* 0x000fe2000bf05270 */
[----:B------:R-:W-:Y:S01]  /*8f10*/  ISETP.NE.AND P0, PT, R60, 0x2, PT ;  /* 0x000000023c00780c */ /* 0x000fe20003f05270 */
[----:B------:R-:W-:Y:S01]  /*8f20*/  UIADD3 UR20, UPT, UPT, UR38, UR63, URZ ;  /* 0x0000003f26147290 */ /* 0x000fe2000fffe0ff */
[----:B------:R-:W-:Y:S01]  /*8f30*/  ISETP.NE.AND P1, PT, R22, 0x4, PT ;  /* 0x000000041600780c */ /* 0x000fe20003f25270 */
[----:B------:R-:W-:Y:S01]  /*8f40*/  UIADD3 UR52, UPT, UPT, UR52, 0x4, URZ ;  /* 0x0000000434347890 */ /* 0x000fe2000fffe0ff */
[----:B------:R-:W-:Y:S01]  /*8f50*/  SEL R2, RZ, 0x1, P0 ;  /* 0x00000001ff027807 */ /* 0x000fe20000000000 */
[----:B------:R-:W-:Y:S01]  /*8f60*/  UMOV UR36, UR61 ;  /* 0x0000003d00247c82 */ /* 0x000fe20008000000 */
[----:B---3--:R-:W-:Y:S02]  /*8f70*/  SEL R0, RZ, 0x1, P1 ;  /* 0x00000001ff007807 */ /* 0x008fe40000800000 */
[----:B------:R-:W-:Y:S02]  /*8f80*/  LOP3.LUT R62, R62, R2, RZ, 0x3c, !PT ;  /* 0x000000023e3e7212 */ /* 0x000fe400078e3cff */
[----:B------:R-:W-:Y:S01]  /*8f90*/  LOP3.LUT R63, R63, R0, RZ, 0x3c, !PT ;  /* 0x000000003f3f7212 */ /* 0x000fe200078e3cff */
[----:B------:R-:W-:Y:S01]  /*8fa0*/  UIADD3 UR28, UPT, UPT, UR37, UR4, URZ ;  /* 0x00000004251c7290 */ /* 0x000fe2000fffe0ff */
[----:B------:R-:W-:Y:S02]  /*8fb0*/  SEL R60, R60, RZ, P0 ;  /* 0x000000ff3c3c7207 */ /* 0x000fe40000000000 */
[----:B------:R-:W-:Y:S01]  /*8fc0*/  SEL R22, R22, RZ, P1 ;  /* 0x000000ff16167207 */ /* 0x000fe20000800000 */
[----:B------:R-:W-:Y:S08]  /*8fd0*/  BRA.U UP0, `(.L_x_153) ;  /* 0xffffffd100ac7547 */ /* 0x000ff0000b83ffff */
[----:B------:R-:W3:Y:S01]  /*8fe0*/  LDCU.64 UR4, c[0x0][0x888] ;  /* 0x00011100ff0477ac */ /* 0x000ee20008000a00 */
[----:B------:R-:W4:Y:S01]  /*8ff0*/  LDCU.64 UR6, c[0x0][0x890] ;  /* 0x00011200ff0677ac */ /* 0x000f220008000a00 */
[----:B---3--:R-:W-:Y:S02]  /*9000*/  ISETP.NE.U32.AND P2, PT, RZ, UR4, PT ;  /* 0x00000004ff007c0c */ /* 0x008fe4000bf45070 */
[----:B----4-:R-:W-:Y:S02]  /*9010*/  ISETP.NE.U32.AND P1, PT, RZ, UR6, PT ;  /* 0x00000006ff007c0c */ /* 0x010fe4000bf25070 */
[----:B------:R-:W-:Y:S02]  /*9020*/  ISETP.NE.AND.EX P2, PT, RZ, UR5, PT, P2 ;  /* 0x00000005ff007c0c */ /* 0x000fe4000bf45320 */
[----:B------:R-:W-:-:S13]  /*9030*/  ISETP.NE.AND.EX P0, PT, RZ, UR7, PT, P1 ;  /* 0x00000007ff007c0c */ /* 0x000fda000bf05310 */
[----:B------:R-:W-:Y:S05]  /*9040*/  @P2 BRA P0, `(.L_x_154) ;  /* 0x00000000003c2947 */ /* 0x000fea0000000000 */
[----:B------:R-:W-:-:S13]  /*9050*/  ISETP.NE.AND.EX P1, PT, RZ, UR7, PT, P1 ;  /* 0x00000007ff007c0c */ /* 0x000fda000bf25310 */
[----:B------:R-:W-:Y:S05]  /*9060*/  @P1 BRA `(.L_x_155) ;  /* 0x00000000000c1947 */ /* 0x000fea0003800000 */
[----:B------:R-:W-:-:S13]  /*9070*/  FSETP.NEU.AND P0, PT, R27, RZ, PT ;  /* 0x000000ff1b00720b */ /* 0x000fda0003f0d000 */
[----:B------:R-:W-:Y:S05]  /*9080*/  @!P0 EXIT ;  /* 0x000000000000894d */ /* 0x000fea0003800000 */
[----:B------:R-:W-:Y:S05]  /*9090*/  BRA `(.L_x_154) ;  /* 0x0000000000287947 */ /* 0x000fea0003800000 */
.L_x_155:
[----:B------:R-:W-:Y:S01]  /*90a0*/  ISETP.NE.AND P0, PT, R59, RZ, PT ;  /* 0x000000ff3b00720c */ /* 0x000fe20003f05270 */
[----:B------:R-:W-:-:S12]  /*90b0*/  BSSY.RECONVERGENT B0, `(.L_x_154) ;  /* 0x0000008000007945 */ /* 0x000fd80003800200 */
[----:B------:R-:W-:Y:S05]  /*90c0*/  @P0 BRA `(.L_x_156) ;  /* 0x0000000000100947 */ /* 0x000fea0003800000 */
[----:B------:R-:W-:-:S04]  /*90d0*/  ISETP.NE.U32.AND P0, PT, RZ, UR4, PT ;  /* 0x00000004ff007c0c */ /* 0x000fc8000bf05070 */
[----:B------:R-:W-:-:S13]  /*90e0*/  ISETP.NE.AND.EX P0, PT, RZ, UR5, PT, P0 ;  /* 0x00000005ff007c0c */ /* 0x000fda000bf05300 */
[----:B------:R-:W-:Y:S05]  /*90f0*/  @!P0 EXIT ;  /* 0x000000000000894d */ /* 0x000fea0003800000 */
[----:B------:R-:W-:Y:S05]  /*9100*/  BRA `(.L_x_157) ;  /* 0x0000000000087947 */ /* 0x000fea0003800000 */
.L_x_156:
[----:B------:R-:W-:-:S13]  /*9110*/  FSETP.NEU.AND P0, PT, R27, RZ, PT ;  /* 0x000000ff1b00720b */ /* 0x000fda0003f0d000 */
[----:B------:R-:W-:Y:S05]  /*9120*/  @!P0 EXIT ;  /* 0x000000000000894d */ /* 0x000fea0003800000 */
.L_x_157:
[----:B------:R-:W-:Y:S05]  /*9130*/  BSYNC.RECONVERGENT B0 ;  /* 0x0000000000007941 */ /* 0x000fea0003800200 */
.L_x_154:
[----:B------:R-:W-:Y:S01]  /*9140*/  ULEA UR6, UR46, UR43, 0x3 ;  /* 0x0000002b2e067291 */ /* 0x000fe2000f8e18ff */
[----:B------:R-:W-:-:S04]  /*9150*/  DEPBAR.LE SB0, 0x0 ;  /* 0x000080000000791a */ /* 0x000fc80000000000 */
[----:B------:R-:W-:-:S04]  /*9160*/  UIADD3 UR6, UPT, UPT, UR6, 0xe0, URZ ;  /* 0x000000e006067890 */ /* 0x000fc8000fffe0ff */
[----:B------:R-:W-:-:S09]  /*9170*/  UPRMT UR6, UR47, 0x654, UR6 ;  /* 0x000006542f067896 */ /* 0x000fd20008000006 */
[----:B------:R-:W-:Y:S01]  /*9180*/  SYNCS.ARRIVE.TRANS64.RED.A1T0 RZ, [UR6], RZ ;  /* 0x000000ffffff79a7 */ /* 0x000fe20008100406 */
[----:B------:R-:W-:Y:S05]  /*9190*/  EXIT ;  /* 0x000000000000794d */ /* 0x000fea0003800000 */
.L_x_25:
[----:B--2---:R2:W3:Y:S02]  /*91a0*/  SYNCS.PHASECHK.TRANS64.TRYWAIT P0, [R0+URZ+0x180], R2 ;  /* 0x00018002000075a7 */ /* 0x0044e400080011ff */
[----:B---3--:R-:W-:Y:S05]  /*91b0*/  @!P0 NANOSLEEP.SYNCS 0x989680 ;  /* 0x009896800000895d */ /* 0x008fea0003900000 */
[----:B------:R-:W3:Y:S02]  /*91c0*/  @!P0 SYNCS.PHASECHK.TRANS64 P0, [R0+URZ+0x180], R2 ;  /* 0x00018002000085a7 */ /* 0x000ee400080010ff */
[----:B---3--:R-:W-:Y:S05]  /*91d0*/  @!P0 BRA `(.L_x_25) ;  /* 0xfffffffc00f08947 */ /* 0x008fea000383ffff */
[----:B------:R-:W-:Y:S05]  /*91e0*/  BRA `(.L_x_158) ;  /* 0xffffff8c00047947 */ /* 0x000fea000383ffff */
.L_x_28:
[----:B-1----:R-:W-:-:S07]  /*91f0*/  MOV R0, UR33 ;  /* 0x0000002100007c02 */ /* 0x002fce0008000f00 */
.L_x_159:
[----:B-1----:R1:W2:Y:S02]  /*9200*/  SYNCS.PHASECHK.TRANS64.TRYWAIT P0, [R0+URZ+0x60], R3 ;  /* 0x00006003000075a7 */ /* 0x0022a400080011ff */
[----:B--2---:R-:W-:Y:S05]  /*9210*/  @!P0 NANOSLEEP.SYNCS 0x989680 ;  /* 0x009896800000895d */ /* 0x004fea0003900000 */
[----:B------:R-:W2:Y:S02]  /*9220*/  @!P0 SYNCS.PHASECHK.TRANS64 P0, [R0+URZ+0x60], R3 ;  /* 0x00006003000085a7 */ /* 0x000ea400080010ff */
[----:B--2---:R-:W-:Y:S05]  /*9230*/  @!P0 BRA `(.L_x_159) ;  /* 0xfffffffc00f08947 */ /* 0x004fea000383ffff */
[----:B------:R-:W-:Y:S05]  /*9240*/  BRA `(.L_x_27) ;  /* 0xffffff8c005c7947 */ /* 0x000fea000383ffff */
.L_x_35:
[----:B-1----:R-:W-:-:S07]  /*9250*/  MOV R0, UR17 ;  /* 0x0000001100007c02 */ /* 0x002fce0008000f00 */
.L_x_160:
[----:B-1----:R1:W2:Y:S02]  /*9260*/  SYNCS.PHASECHK.TRANS64.TRYWAIT P0, [R0+URZ+0x60], R3 ;  /* 0x00006003000075a7 */ /* 0x0022a400080011ff */
[----:B--2---:R-:W-:Y:S05]  /*9270*/  @!P0 NANOSLEEP.SYNCS 0x989680 ;  /* 0x009896800000895d */ /* 0x004fea0003900000 */
[----:B------:R-:W2:Y:S02]  /*9280*/  @!P0 SYNCS.PHASECHK.TRANS64 P0, [R0+URZ+0x60], R3 ;  /* 0x00006003000085a7 */ /* 0x000ea400080010ff */
[----:B--2---:R-:W-:Y:S05]  /*9290*/  @!P0 BRA `(.L_x_160) ;  /* 0xfffffffc00f08947 */ /* 0x004fea000383ffff */
[----:B------:R-:W-:Y:S05]  /*92a0*/  BRA `(.L_x_34) ;  /* 0xffffff90002c7947 */ /* 0x000fea000383ffff */
.L_x_40:
[----:B-1----:R1:W2:Y:S02]  /*92b0*/  SYNCS.PHASECHK.TRANS64.TRYWAIT P0, [R3+URZ+0x110], R0 ;  /* 0x00011000030075a7 */ /* 0x0022a400080011ff */
[----:B--2---:R-:W-:Y:S05]  /*92c0*/  @!P0 NANOSLEEP.SYNCS 0x989680 ;  /* 0x009896800000895d */ /* 0x004fea0003900000 */
[----:B------:R-:W2:Y:S02]  /*92d0*/  @!P0 SYNCS.PHASECHK.TRANS64 P0, [R3+URZ+0x110], R0 ;  /* 0x00011000030085a7 */ /* 0x000ea400080010ff */
[----:B--2---:R-:W-:Y:S05]  /*92e0*/  @!P0 BRA `(.L_x_40) ;  /* 0xfffffffc00f08947 */ /* 0x004fea000383ffff */
[----:B------:R-:W-:Y:S05]  /*92f0*/  BRA `(.L_x_161) ;  /* 0xffffff9000e47947 */ /* 0x000fea000383ffff */
.L_x_44:
[----:B------:R-:W-:-:S07]  /*9300*/  MOV R0, UR4 ;  /* 0x0000000400007c02 */ /* 0x000fce0008000f00 */
.L_x_162:
[----:B-1----:R1:W2:Y:S02]  /*9310*/  SYNCS.PHASECHK.TRANS64.TRYWAIT P0, [R0+URZ], R2 ;  /* 0x00000002000075a7 */ /* 0x0022a400080011ff */
[----:B--2---:R-:W-:Y:S05]  /*9320*/  @!P0 NANOSLEEP.SYNCS 0x989680 ;  /* 0x009896800000895d */ /* 0x004fea0003900000 */
[----:B------:R-:W2:Y:S02]  /*9330*/  @!P0 SYNCS.PHASECHK.TRANS64 P0, [R0+URZ], R2 ;  /* 0x00000002000085a7 */ /* 0x000ea400080010ff */
[----:B--2---:R-:W-:Y:S05]  /*9340*/  @!P0 BRA `(.L_x_162) ;  /* 0xfffffffc00f08947 */ /* 0x004fea000383ffff */
[----:B------:R-:W-:Y:S05]  /*9350*/  BRA `(.L_x_163) ;  /* 0xffffff98008c7947 */ /* 0x000fea000383ffff */
.L_x_45:
[----:B------:R-:W-:-:S07]  /*9360*/  MOV R0, UR5 ;  /* 0x0000000500007c02 */ /* 0x000fce0008000f00 */
.L_x_164:
[----:B-1----:R1:W2:Y:S02]  /*9370*/  SYNCS.PHASECHK.TRANS64.TRYWAIT P0, [R0+URZ], R3 ;  /* 0x00000003000075a7 */ /* 0x0022a400080011ff */
[----:B--2---:R-:W-:Y:S05]  /*9380*/  @!P0 NANOSLEEP.SYNCS 0x989680 ;  /* 0x009896800000895d */ /* 0x004fea0003900000 */
[----:B------:R-:W2:Y:S02]  /*9390*/  @!P0 SYNCS.PHASECHK.TRANS64 P0, [R0+URZ], R3 ;  /* 0x00000003000085a7 */ /* 0x000ea400080010ff */
[----:B--2---:R-:W-:Y:S05]  /*93a0*/  @!P0 BRA `(.L_x_164) ;  /* 0xfffffffc00f08947 */ /* 0x004fea000383ffff */
[----:B------:R-:W-:Y:S05]  /*93b0*/  BRA `(.L_x_165) ;  /* 0xffffff9800987947 */ /* 0x000fea000383ffff */
.L_x_46:
[----:B------:R-:W-:-:S07]  /*93c0*/  MOV R0, UR5 ;  /* 0x0000000500007c02 */ /* 0x000fce0008000f00 */
.L_x_166:
[----:B-1----:R1:W2:Y:S02]  /*93d0*/  SYNCS.PHASECHK.TRANS64.TRYWAIT P0, [R0+URZ], R3 ;  /* 0x00000003000075a7 */ /* 0x0022a400080011ff */
[----:B--2---:R-:W-:Y:S05]  /*93e0*/  @!P0 NANOSLEEP.SYNCS 0x989680 ;  /* 0x009896800000895d */ /* 0x004fea0003900000 */
[----:B------:R-:W2:Y:S02]  /*93f0*/  @!P0 SYNCS.PHASECHK.TRANS64 P0, [R0+URZ], R3 ;  /* 0x00000003000085a7 */ /* 0x000ea400080010ff */
[----:B--2---:R-:W-:Y:S05]  /*9400*/  @!P0 BRA `(.L_x_166) ;  /* 0xfffffffc00f08947 */ /* 0x004fea000383ffff */
[----:B------:R-:W-:Y:S05]  /*9410*/  BRA `(.L_x_167) ;  /* 0xffffff9800a47947 */ /* 0x000fea000383ffff */
.L_x_47:
[----:B------:R-:W-:-:S07]  /*9420*/  MOV R0, UR5 ;  /* 0x0000000500007c02 */ /* 0x000fce0008000f00 */
.L_x_168:
[----:B-1----:R1:W2:Y:S02]  /*9430*/  SYNCS.PHASECHK.TRANS64.TRYWAIT P0, [R0+URZ], R3 ;  /* 0x00000003000075a7 */ /* 0x0022a400080011ff */
[----:B--2---:R-:W-:Y:S05]  /*9440*/  @!P0 NANOSLEEP.SYNCS 0x989680 ;  /* 0x009896800000895d */ /* 0x004fea0003900000 */
[----:B------:R-:W2:Y:S02]  /*9450*/  @!P0 SYNCS.PHASECHK.TRANS64 P0, [R0+URZ], R3 ;  /* 0x00000003000085a7 */ /* 0x000ea400080010ff */
[----:B--2---:R-:W-:Y:S05]  /*9460*/  @!P0 BRA `(.L_x_168) ;  /* 0xfffffffc00f08947 */ /* 0x004fea000383ffff */
[----:B------:R-:W-:Y:S05]  /*9470*/  BRA `(.L_x_169) ;  /* 0xffffff9800b07947 */ /* 0x000fea000383ffff */
.L_x_48:
[----:B------:R-:W-:-:S07]  /*9480*/  MOV R0, UR5 ;  /* 0x0000000500007c02 */ /* 0x000fce0008000f00 */
.L_x_170:
[----:B-1----:R1:W2:Y:S02]  /*9490*/  SYNCS.PHASECHK.TRANS64.TRYWAIT P0, [R0+URZ], R3 ;  /* 0x00000003000075a7 */ /* 0x0022a400080011ff */
[----:B--2---:R-:W-:Y:S05]  /*94a0*/  @!P0 NANOSLEEP.SYNCS 0x989680 ;  /* 0x009896800000895d */ /* 0x004fea0003900000 */
[----:B------:R-:W2:Y:S02]  /*94b0*/  @!P0 SYNCS.PHASECHK.TRANS64 P0, [R0+URZ], R3 ;  /* 0x00000003000085a7 */ /* 0x000ea400080010ff */
[----:B--2---:R-:W-:Y:S05]  /*94c0*/  @!P0 BRA `(.L_x_170) ;  /* 0xfffffffc00f08947 */ /* 0x004fea000383ffff */
[----:B------:R-:W-:Y:S05]  /*94d0*/  BRA `(.L_x_171) ;  /* 0xffffff9800bc7947 */ /* 0x000fea000383ffff */
.L_x_49:
[----:B------:R-:W-:-:S07]  /*94e0*/  MOV R0, UR5 ;  /* 0x0000000500007c02 */ /* 0x000fce0008000f00 */
.L_x_172:
[----:B-1----:R1:W2:Y:S02]  /*94f0*/  SYNCS.PHASECHK.TRANS64.TRYWAIT P0, [R0+URZ], R3 ;  /* 0x00000003000075a7 */ /* 0x0022a400080011ff */
[----:B--2---:R-:W-:Y:S05]  /*9500*/  @!P0 NANOSLEEP.SYNCS 0x989680 ;  /* 0x009896800000895d */ /* 0x004fea0003900000 */
[----:B------:R-:W2:Y:S02]  /*9510*/  @!P0 SYNCS.PHASECHK.TRANS64 P0, [R0+URZ], R3 ;  /* 0x00000003000085a7 */ /* 0x000ea400080010ff */
[----:B--2---:R-:W-:Y:S05]  /*9520*/  @!P0 BRA `(.L_x_172) ;  /* 0xfffffffc00f08947 */ /* 0x004fea000383ffff */
[----:B------:R-:W-:Y:S05]  /*9530*/  BRA `(.L_x_173) ;  /* 0xffffff9800c87947 */ /* 0x000fea000383ffff */
.L_x_50:
[----:B------:R-:W-:-:S07]  /*9540*/  MOV R0, UR5 ;  /* 0x0000000500007c02 */ /* 0x000fce0008000f00 */
.L_x_174:
[----:B-1----:R1:W2:Y:S02]  /*9550*/  SYNCS.PHASECHK.TRANS64.TRYWAIT P0, [R0+URZ], R3 ;  /* 0x00000003000075a7 */ /* 0x0022a400080011ff */
[----:B--2---:R-:W-:Y:S05]  /*9560*/  @!P0 NANOSLEEP.SYNCS 0x989680 ;  /* 0x009896800000895d */ /* 0x004fea0003900000 */
[----:B------:R-:W2:Y:S02]  /*9570*/  @!P0 SYNCS.PHASECHK.TRANS64 P0, [R0+URZ], R3 ;  /* 0x00000003000085a7 */ /* 0x000ea400080010ff */
[----:B--2---:R-:W-:Y:S05]  /*9580*/  @!P0 BRA `(.L_x_174) ;  /* 0xfffffffc00f08947 */ /* 0x004fea000383ffff */
[----:B------:R-:W-:Y:S05]  /*9590*/  BRA `(.L_x_175) ;  /* 0xffffff9800d47947 */ /* 0x000fea000383ffff */
.L_x_51:
[----:B------:R-:W-:-:S07]  /*95a0*/  MOV R0, UR5 ;  /* 0x0000000500007c02 */ /* 0x000fce0008000f00 */
.L_x_176:
[----:B-1----:R1:W2:Y:S02]  /*95b0*/  SYNCS.PHASECHK.TRANS64.TRYWAIT P0, [R0+URZ], R3 ;  /* 0x00000003000075a7 */ /* 0x0022a400080011ff */
[----:B--2---:R-:W-:Y:S05]  /*95c0*/  @!P0 NANOSLEEP.SYNCS 0x989680 ;  /* 0x009896800000895d */ /* 0x004fea0003900000 */
[----:B------:R-:W2:Y:S02]  /*95d0*/  @!P0 SYNCS.PHASECHK.TRANS64 P0, [R0+URZ], R3 ;  /* 0x00000003000085a7 */ /* 0x000ea400080010ff */
[----:B--2---:R-:W-:Y:S05]  /*95e0*/  @!P0 BRA `(.L_x_176) ;  /* 0xfffffffc00f08947 */ /* 0x004fea000383ffff */
[----:B------:R-:W-:Y:S05]  /*95f0*/  BRA `(.L_x_177) ;  /* 0xffffff9800e07947 */ /* 0x000fea000383ffff */
.L_x_52:
[----:B------:R-:W-:-:S07]  /*9600*/  MOV R0, UR5 ;  /* 0x0000000500007c02 */ /* 0x000fce0008000f00 */
.L_x_178:
[----:B-1----:R1:W2:Y:S02]  /*9610*/  SYNCS.PHASECHK.TRANS64.TRYWAIT P0, [R0+URZ], R3 ;  /* 0x00000003000075a7 */ /* 0x0022a400080011ff */
[----:B--2---:R-:W-:Y:S05]  /*9620*/  @!P0 NANOSLEEP.SYNCS 0x989680 ;  /* 0x009896800000895d */ /* 0x004fea0003900000 */
[----:B------:R-:W2:Y:S02]  /*9630*/  @!P0 SYNCS.PHASECHK.TRANS64 P0, [R0+URZ], R3 ;  /* 0x00000003000085a7 */ /* 0x000ea400080010ff */
[----:B--2---:R-:W-:Y:S05]  /*9640*/  @!P0 BRA `(.L_x_178) ;  /* 0xfffffffc00f08947 */ /* 0x004fea000383ffff */
[----:B------:R-:W-:Y:S05]  /*9650*/  BRA `(.L_x_179) ;  /* 0xffffff9800ec7947 */ /* 0x000fea000383ffff */
.L_x_53:
[----:B------:R-:W-:-:S07]  /*9660*/  MOV R0, UR5 ;  /* 0x0000000500007c02 */ /* 0x000fce0008000f00 */
.L_x_180:
[----:B-1----:R1:W2:Y:S02]  /*9670*/  SYNCS.PHASECHK.TRANS64.TRYWAIT P0, [R0+URZ], R3 ;  /* 0x00000003000075a7 */ /* 0x0022a400080011ff */
[----:B--2---:R-:W-:Y:S05]  /*9680*/  @!P0 NANOSLEEP.SYNCS 0x989680 ;  /* 0x009896800000895d */ /* 0x004fea0003900000 */
[----:B------:R-:W2:Y:S02]  /*9690*/  @!P0 SYNCS.PHASECHK.TRANS64 P0, [R0+URZ], R3 ;  /* 0x00000003000085a7 */ /* 0x000ea400080010ff */
[----:B--2---:R-:W-:Y:S05]  /*96a0*/  @!P0 BRA `(.L_x_180) ;  /* 0xfffffffc00f08947 */ /* 0x004fea000383ffff */
[----:B------:R-:W-:Y:S05]  /*96b0*/  BRA `(.L_x_181) ;  /* 0xffffff9800f87947 */ /* 0x000fea000383ffff */
.L_x_54:
[----:B------:R-:W-:-:S07]  /*96c0*/  MOV R0, UR5 ;  /* 0x0000000500007c02 */ /* 0x000fce0008000f00 */
.L_x_182:
[----:B-1----:R1:W2:Y:S02]  /*96d0*/  SYNCS.PHASECHK.TRANS64.TRYWAIT P0, [R0+URZ], R3 ;  /* 0x00000003000075a7 */ /* 0x0022a400080011ff */
[----:B--2---:R-:W-:Y:S05]  /*96e0*/  @!P0 NANOSLEEP.SYNCS 0x989680 ;  /* 0x009896800000895d */ /* 0x004fea0003900000 */
[----:B------:R-:W2:Y:S02]  /*96f0*/  @!P0 SYNCS.PHASECHK.TRANS64 P0, [R0+URZ], R3 ;  /* 0x00000003000085a7 */ /* 0x000ea400080010ff */
[----:B--2---:R-:W-:Y:S05]  /*9700*/  @!P0 BRA `(.L_x_182) ;  /* 0xfffffffc00f08947 */ /* 0x004fea000383ffff */
[----:B------:R-:W-:Y:S05]  /*9710*/  BRA `(.L_x_183) ;  /* 0xffffff9c00047947 */ /* 0x000fea000383ffff */
.L_x_57:
[----:B-1----:R1:W2:Y:S02]  /*9720*/  SYNCS.PHASECHK.TRANS64.TRYWAIT P0, [R2+URZ+0x170], R4 ;  /* 0x00017004020075a7 */ /* 0x0022a400080011ff */
[----:B--2---:R-:W-:Y:S05]  /*9730*/  @!P0 NANOSLEEP.SYNCS 0x989680 ;  /* 0x009896800000895d */ /* 0x004fea0003900000 */
[----:B------:R-:W2:Y:S02]  /*9740*/  @!P0 SYNCS.PHASECHK.TRANS64 P0, [R2+URZ+0x170], R4 ;  /* 0x00017004020085a7 */ /* 0x000ea400080010ff */
[----:B--2---:R-:W-:Y:S05]  /*9750*/  @!P0 BRA `(.L_x_57) ;  /* 0xfffffffc00f08947 */ /* 0x004fea000383ffff */
[----:B------:R-:W-:Y:S05]  /*9760*/  BRA `(.L_x_184) ;  /* 0xffffff9c00607947 */ /* 0x000fea000383ffff */
.L_x_58:
[----:B------:R-:W-:-:S07]  /*9770*/  MOV R2, UR4 ;  /* 0x0000000400027c02 */ /* 0x000fce0008000f00 */
.L_x_185:
[----:B-1----:R1:W2:Y:S02]  /*9780*/  SYNCS.PHASECHK.TRANS64.TRYWAIT P0, [R2+URZ+0x120], R5 ;  /* 0x00012005020075a7 */ /* 0x0022a400080011ff */
[----:B--2---:R-:W-:Y:S05]  /*9790*/  @!P0 NANOSLEEP.SYNCS 0x989680 ;  /* 0x009896800000895d */ /* 0x004fea0003900000 */
[----:B------:R-:W2:Y:S02]  /*97a0*/  @!P0 SYNCS.PHASECHK.TRANS64 P0, [R2+URZ+0x120], R5 ;  /* 0x00012005020085a7 */ /* 0x000ea400080010ff */
[----:B--2---:R-:W-:Y:S05]  /*97b0*/  @!P0 BRA `(.L_x_185) ;  /* 0xfffffffc00f08947 */ /* 0x004fea000383ffff */
[----:B------:R-:W-:Y:S05]  /*97c0*/  BRA `(.L_x_186) ;  /* 0xffffff9c00707947 */ /* 0x000fea000383ffff */
.L_x_59:
[----:B-1----:R1:W2:Y:S02]  /*97d0*/  SYNCS.PHASECHK.TRANS64.TRYWAIT P1, [R2+URZ+0x110], R4 ;  /* 0x00011004020075a7 */ /* 0x0022a400080211ff */
[----:B--2---:R-:W-:Y:S05]  /*97e0*/  @!P1 NANOSLEEP.SYNCS 0x989680 ;  /* 0x009896800000995d */ /* 0x004fea0003900000 */
[----:B------:R-:W2:Y:S02]  /*97f0*/  @!P1 SYNCS.PHASECHK.TRANS64 P1, [R2+URZ+0x110], R4 ;  /* 0x00011004020095a7 */ /* 0x000ea400080210ff */
[----:B--2---:R-:W-:Y:S05]  /*9800*/  @!P1 BRA `(.L_x_59) ;  /* 0xfffffffc00f09947 */ /* 0x004fea000383ffff */
[----:B------:R-:W-:Y:S05]  /*9810*/  BRA `(.L_x_187) ;  /* 0xffffff9c00a07947 */ /* 0x000fea000383ffff */
.L_x_62:
[----:B------:R-:W-:-:S07]  /*9820*/  MOV R0, UR4 ;  /* 0x0000000400007c02 */ /* 0x000fce0008000f00 */
.L_x_188:
[----:B-1----:R1:W2:Y:S02]  /*9830*/  SYNCS.PHASECHK.TRANS64.TRYWAIT P0, [R0+URZ+0x120], R2 ;  /* 0x00012002000075a7 */ /* 0x0022a400080011ff */
[----:B--2---:R-:W-:Y:S05]  /*9840*/  @!P0 NANOSLEEP.SYNCS 0x989680 ;  /* 0x009896800000895d */ /* 0x004fea0003900000 */
[----:B------:R-:W2:Y:S02]  /*9850*/  @!P0 SYNCS.PHASECHK.TRANS64 P0, [R0+URZ+0x120], R2 ;  /* 0x00012002000085a7 */ /* 0x000ea400080010ff */
[----:B--2---:R-:W-:Y:S05]  /*9860*/  @!P0 BRA `(.L_x_188) ;  /* 0xfffffffc00f08947 */ /* 0x004fea000383ffff */
[----:B------:R-:W-:Y:S05]  /*9870*/  BRA `(.L_x_61) ;  /* 0xffffff9c00f47947 */ /* 0x000fea000383ffff */
.L_x_71:
[----:B-1----:R-:W-:-:S04]  /*9880*/  MOV R5, UR5 ;  /* 0x0000000500057c02 */ /* 0x002fc80008000f00 */
[----:B------:R1:W2:Y:S03]  /*9890*/  SYNCS.PHASECHK.TRANS64.TRYWAIT P0, [R5+URZ+0x8], R6 ;  /* 0x00000806050075a7 */ /* 0x0002a600080011ff */
[----:B--2---:R-:W-:Y:S05]  /*98a0*/  @!P0 NANOSLEEP.SYNCS 0x989680 ;  /* 0x009896800000895d */ /* 0x004fea0003900000 */
[----:B------:R-:W2:Y:S02]  /*98b0*/  @!P0 SYNCS.PHASECHK.TRANS64 P0, [R5+URZ+0x8], R6 ;  /* 0x00000806050085a7 */ /* 0x000ea400080010ff */
[----:B--2---:R-:W-:Y:S05]  /*98c0*/  @!P0 BRA `(.L_x_71) ;  /* 0xfffffffc00ec8947 */ /* 0x004fea000383ffff */
[----:B------:R-:W-:Y:S05]  /*98d0*/  BRA `(.L_x_70) ;  /* 0xffffffa000a87947 */ /* 0x000fea000383ffff */
.L_x_73:
[----:B------:R-:W-:Y:S01]  /*98e0*/  BSSY B0, `(.L_x_189) ;  /* 0x0000006000007945 */ /* 0x000fe20003800000 */
[----:B------:R-:W-:-:S07]  /*98f0*/  MOV R15, 0xffffffff ;  /* 0xffffffff000f7802 */ /* 0x000fce0000000f00 */
[----:B-1---5:R-:W-:Y:S05]  /*9900*/  WARPSYNC.COLLECTIVE R15, `(.L_x_190) ;  /* 0x000000000f0c7348 */ /* 0x022fea0003c00000 */
[----:B------:R-:W-:Y:S02]  /*9910*/  ELECT P6, UR79, PT ;  /* 0x00000000004f782f */ /* 0x000fe400038c0000 */
[----:B------:R-:W-:Y:S01]  /*9920*/  MOV R14, UR79 ;  /* 0x0000004f000e7c02 */ /* 0x000fe20008000f00 */
[----:B-1---5:R-:W-:Y:S10]  /*9930*/  ENDCOLLECTIVE ;  /* 0x000000000000791b */ /* 0x022ff40003800000 */
.L_x_190:
[----:B------:R-:W-:Y:S05]  /*9940*/  BSYNC B0 ;  /* 0x0000000000007941 */ /* 0x000fea0003800000 */
.L_x_189:
[----:B------:R-:W-:Y:S01]  /*9950*/  PLOP3.LUT P0, PT, P6, PT, PT, 0x80, 0x8 ;  /* 0x000000000008781c */ /* 0x000fe2000370f070 */
[----:B------:R-:W-:-:S12]  /*9960*/  BRA `(.L_x_191) ;  /* 0xffffffa000d47947 */ /* 0x000fd8000383ffff */
.L_x_75:
[----:B-1----:R-:W-:-:S04]  /*9970*/  MOV R0, UR5 ;  /* 0x0000000500007c02 */ /* 0x002fc80008000f00 */
[----:B------:R1:W2:Y:S03]  /*9980*/  SYNCS.PHASECHK.TRANS64.TRYWAIT P0, [R0+URZ+0x8], R4 ;  /* 0x00000804000075a7 */ /* 0x0002a600080011ff */
[----:B--2---:R-:W-:Y:S05]  /*9990*/  @!P0 NANOSLEEP.SYNCS 0x989680 ;  /* 0x009896800000895d */ /* 0x004fea0003900000 */
[----:B------:R-:W2:Y:S02]  /*99a0*/  @!P0 SYNCS.PHASECHK.TRANS64 P0, [R0+URZ+0x8], R4 ;  /* 0x00000804000085a7 */ /* 0x000ea400080010ff */
[----:B--2---:R-:W-:Y:S05]  /*99b0*/  @!P0 BRA `(.L_x_75) ;  /* 0xfffffffc00ec8947 */ /* 0x004fea000383ffff */
[----:B------:R-:W-:Y:S05]  /*99c0*/  BRA `(.L_x_74) ;  /* 0xffffffa000d87947 */ /* 0x000fea000383ffff */
.L_x_76:
[----:B-1----:R1:W2:Y:S02]  /*99d0*/  SYNCS.PHASECHK.TRANS64.TRYWAIT P0, [R0+URZ+0x110], R4 ;  /* 0x00011004000075a7 */ /* 0x0022a400080011ff */
[----:B--2---:R-:W-:Y:S05]  /*99e0*/  @!P0 NANOSLEEP.SYNCS 0x989680 ;  /* 0x009896800000895d */ /* 0x004fea0003900000 */
[----:B------:R-:W2:Y:S02]  /*99f0*/  @!P0 SYNCS.PHASECHK.TRANS64 P0, [R0+URZ+0x110], R4 ;  /* 0x00011004000085a7 */ /* 0x000ea400080010ff */
[----:B--2---:R-:W-:Y:S05]  /*9a00*/  @!P0 BRA `(.L_x_76) ;  /* 0xfffffffc00f08947 */ /* 0x004fea000383ffff */
[----:B------:R-:W-:Y:S05]  /*9a10*/  BRA `(.L_x_192) ;  /* 0xffffffa400c47947 */ /* 0x000fea000383ffff */
.L_x_78:
[----:B------:R-:W-:-:S07]  /*9a20*/  MOV R0, UR31 ;  /* 0x0000001f00007c02 */ /* 0x000fce0008000f00 */
.L_x_193:
[----:B-1----:R1:W2:Y:S02]  /*9a30*/  SYNCS.PHASECHK.TRANS64.TRYWAIT P0, [R0+URZ+0x150], R4 ;  /* 0x00015004000075a7 */ /* 0x0022a400080011ff */
[----:B--2---:R-:W-:Y:S05]  /*9a40*/  @!P0 NANOSLEEP.SYNCS 0x989680 ;  /* 0x009896800000895d */ /* 0x004fea0003900000 */
[----:B------:R-:W2:Y:S02]  /*9a50*/  @!P0 SYNCS.PHASECHK.TRANS64 P0, [R0+URZ+0x150], R4 ;  /* 0x00015004000085a7 */ /* 0x000ea400080010ff */
[----:B--2---:R-:W-:Y:S05]  /*9a60*/  @!P0 BRA `(.L_x_193) ;  /* 0xfffffffc00f08947 */ /* 0x004fea000383ffff */
[----:B------:R-:W-:Y:S05]  /*9a70*/  BRA `(.L_x_194) ;  /* 0xffffffa800107947 */ /* 0x000fea000383ffff */
.L_x_81:
[----:B------:R-:W-:Y:S07]  /*9a80*/  MOV R0, UR5 ;  /* 0x0000000500007c02 */ /* 0x000fee0008000f00 */
.L_x_195:
[----:B-1----:R1:W2:Y:S02]  /*9a90*/  SYNCS.PHASECHK.TRANS64.TRYWAIT P0, [R0+URZ], R4 ;  /* 0x00000004000075a7 */ /* 0x0022a400080011ff */
[----:B--2---:R-:W-:Y:S05]  /*9aa0*/  @!P0 NANOSLEEP.SYNCS 0x989680 ;  /* 0x009896800000895d */ /* 0x004fea0003900000 */
[----:B------:R-:W2:Y:S02]  /*9ab0*/  @!P0 SYNCS.PHASECHK.TRANS64 P0, [R0+URZ], R4 ;  /* 0x00000004000085a7 */ /* 0x000ea400080010ff */
[----:B--2---:R-:W-:Y:S05]  /*9ac0*/  @!P0 BRA `(.L_x_195) ;  /* 0xfffffffc00f08947 */ /* 0x004fea000383ffff */
[----:B------:R-:W-:Y:S05]  /*9ad0*/  BRA `(.L_x_80) ;  /* 0xffffffa800247947 */ /* 0x000fea000383ffff */
.L_x_85:
[----:B-1----:R-:W-:-:S07]  /*9ae0*/  MOV R0, UR4 ;  /* 0x0000000400007c02 */ /* 0x002fce0008000f00 */
.L_x_196:
[----:B-1----:R1:W2:Y:S02]  /*9af0*/  SYNCS.PHASECHK.TRANS64.TRYWAIT P0, [R0+URZ], R2 ;  /* 0x00000002000075a7 */ /* 0x0022a400080011ff */
[----:B--2---:R-:W-:Y:S05]  /*9b00*/  @!P0 NANOSLEEP.SYNCS 0x989680 ;  /* 0x009896800000895d */ /* 0x004fea0003900000 */
[----:B------:R-:W2:Y:S02]  /*9b10*/  @!P0 SYNCS.PHASECHK.TRANS64 P0, [R0+URZ], R2 ;  /* 0x00000002000085a7 */ /* 0x000ea400080010ff */
[----:B--2---:R-:W-:Y:S05]  /*9b20*/  @!P0 BRA `(.L_x_196) ;  /* 0xfffffffc00f08947 */ /* 0x004fea000383ffff */
[----:B------:R-:W-:Y:S05]  /*9b30*/  BRA `(.L_x_197) ;  /* 0xffffffac00187947 */ /* 0x000fea000383ffff */
.L_x_86:
[----:B------:R-:W-:-:S07]  /*9b40*/  MOV R0, UR5 ;  /* 0x0000000500007c02 */ /* 0x000fce0008000f00 */
.L_x_198:
[----:B-1----:R1:W2:Y:S02]  /*9b50*/  SYNCS.PHASECHK.TRANS64.TRYWAIT P0, [R0+URZ], R3 ;  /* 0x00000003000075a7 */ /* 0x0022a400080011ff */
[----:B--2---:R-:W-:Y:S05]  /*9b60*/  @!P0 NANOSLEEP.SYNCS 0x989680 ;  /* 0x009896800000895d */ /* 0x004fea0003900000 */
[----:B------:R-:W2:Y:S02]  /*9b70*/  @!P0 SYNCS.PHASECHK.TRANS64 P0, [R0+URZ], R3 ;  /* 0x00000003000085a7 */ /* 0x000ea400080010ff */
[----:B--2---:R-:W-:Y:S05]  /*9b80*/  @!P0 BRA `(.L_x_198) ;  /* 0xfffffffc00f08947 */ /* 0x004fea000383ffff */
[----:B------:R-:W-:Y:S05]  /*9b90*/  BRA `(.L_x_199) ;  /* 0xffffffac00247947 */ /* 0x000fea000383ffff */
.L_x_87:
[----:B------:R-:W-:-:S07]  /*9ba0*/  MOV R0, UR5 ;  /* 0x0000000500007c02 */ /* 0x000fce0008000f00 */
.L_x_200:
[----:B-1----:R1:W2:Y:S02]  /*9bb0*/  SYNCS.PHASECHK.TRANS64.TRYWAIT P0, [R0+URZ], R3 ;  /* 0x00000003000075a7 */ /* 0x0022a400080011ff */
[----:B--2---:R-:W-:Y:S05]  /*9bc0*/  @!P0 NANOSLEEP.SYNCS 0x989680 ;  /* 0x009896800000895d */ /* 0x004fea0003900000 */
[----:B------:R-:W2:Y:S02]  /*9bd0*/  @!P0 SYNCS.PHASECHK.TRANS64 P0, [R0+URZ], R3 ;  /* 0x00000003000085a7 */ /* 0x000ea400080010ff */
[----:B--2---:R-:W-:Y:S05]  /*9be0*/  @!P0 BRA `(.L_x_200) ;  /* 0xfffffffc00f08947 */ /* 0x004fea000383ffff */
[----:B------:R-:W-:Y:S05]  /*9bf0*/  BRA `(.L_x_201) ;  /* 0xffffffac00307947 */ /* 0x000fea000383ffff */
.L_x_90:
[----:B------:R-:W-:-:S07]  /*9c00*/  MOV R0, UR26 ;  /* 0x0000001a00007c02 */ /* 0x000fce0008000f00 */
.L_x_202:
[----:B-1----:R1:W2:Y:S02]  /*9c10*/  SYNCS.PHASECHK.TRANS64.TRYWAIT P1, [R0+URZ+0x190], R2 ;  /* 0x00019002000075a7 */ /* 0x0022a400080211ff */
[----:B--2---:R-:W-:Y:S05]  /*9c20*/  @!P1 NANOSLEEP.SYNCS 0x989680 ;  /* 0x009896800000995d */ /* 0x004fea0003900000 */
[----:B------:R-:W2:Y:S02]  /*9c30*/  @!P1 SYNCS.PHASECHK.TRANS64 P1, [R0+URZ+0x190], R2 ;  /* 0x00019002000095a7 */ /* 0x000ea400080210ff */
[----:B--2---:R-:W-:Y:S05]  /*9c40*/  @!P1 BRA `(.L_x_202) ;  /* 0xfffffffc00f09947 */ /* 0x004fea000383ffff */
[----:B------:R-:W-:Y:S05]  /*9c50*/  BRA `(.L_x_203) ;  /* 0xffffffac007c7947 */ /* 0x000fea000383ffff */
.L_x_95:
[----:B--2---:R2:W3:Y:S02]  /*9c60*/  SYNCS.PHASECHK.TRANS64.TRYWAIT P0, [R12+URZ+0x110], R0 ;  /* 0x000110000c0075a7 */ /* 0x0044e400080011ff */
[----:B---3--:R-:W-:Y:S05]  /*9c70*/  @!P0 NANOSLEEP.SYNCS 0x989680 ;  /* 0x009896800000895d */ /* 0x008fea0003900000 */
[----:B------:R-:W3:Y:S02]  /*9c80*/  @!P0 SYNCS.PHASECHK.TRANS64 P0, [R12+URZ+0x110], R0 ;  /* 0x000110000c0085a7 */ /* 0x000ee400080010ff */
[----:B---3--:R-:W-:Y:S05]  /*9c90*/  @!P0 BRA `(.L_x_95) ;  /* 0xfffffffc00f08947 */ /* 0x008fea000383ffff */
[----:B------:R-:W-:Y:S05]  /*9ca0*/  BRA `(.L_x_204) ;  /* 0xffffffb000a47947 */ /* 0x000fea000383ffff */
.L_x_98:
[----:B-1----:R-:W-:Y:S07]  /*9cb0*/  MOV R0, UR21 ;  /* 0x0000001500007c02 */ /* 0x002fee0008000f00 */
.L_x_205:
[----:B-1----:R1:W2:Y:S02]  /*9cc0*/  SYNCS.PHASECHK.TRANS64.TRYWAIT P2, [R0+URZ+0x108], R6 ;  /* 0x00010806000075a7 */ /* 0x0022a400080411ff */
[----:B--2---:R-:W-:Y:S05]  /*9cd0*/  @!P2 NANOSLEEP.SYNCS 0x989680 ;  /* 0x009896800000a95d */ /* 0x004fea0003900000 */
[----:B------:R-:W2:Y:S02]  /*9ce0*/  @!P2 SYNCS.PHASECHK.TRANS64 P2, [R0+URZ+0x108], R6 ;  /* 0x000108060000a5a7 */ /* 0x000ea400080410ff */
[----:B--2---:R-:W-:Y:S05]  /*9cf0*/  @!P2 BRA `(.L_x_205) ;  /* 0xfffffffc00f0a947 */ /* 0x004fea000383ffff */
[----:B------:R-:W-:Y:S05]  /*9d00*/  BRA `(.L_x_97) ;  /* 0xffffffb8000c7947 */ /* 0x000fea000383ffff */
.L_x_101:
[----:B------:R-:W-:Y:S07]  /*9d10*/  MOV R0, UR21 ;  /* 0x0000001500007c02 */ /* 0x000fee0008000f00 */
.L_x_206:
[----:B-1----:R1:W2:Y:S02]  /*9d20*/  SYNCS.PHASECHK.TRANS64.TRYWAIT P0, [R0+URZ+0xe0], R9 ;  /* 0x0000e009000075a7 */ /* 0x0022a400080011ff */
[----:B--2---:R-:W-:Y:S05]  /*9d30*/  @!P0 NANOSLEEP.SYNCS 0x989680 ;  /* 0x009896800000895d */ /* 0x004fea0003900000 */
[----:B------:R-:W2:Y:S02]  /*9d40*/  @!P0 SYNCS.PHASECHK.TRANS64 P0, [R0+URZ+0xe0], R9 ;  /* 0x0000e009000085a7 */ /* 0x000ea400080010ff */
[----:B--2---:R-:W-:Y:S05]  /*9d50*/  @!P0 BRA `(.L_x_206) ;  /* 0xfffffffc00f08947 */ /* 0x004fea000383ffff */
[----:B------:R-:W-:Y:S05]  /*9d60*/  BRA `(.L_x_207) ;  /* 0xffffffb800687947 */ /* 0x000fea000383ffff */
.L_x_102:
[----:B------:R-:W-:Y:S07]  /*9d70*/  MOV R0, UR21 ;  /* 0x0000001500007c02 */ /* 0x000fee0008000f00 */
.L_x_208:
[----:B-1----:R1:W2:Y:S02]  /*9d80*/  SYNCS.PHASECHK.TRANS64.TRYWAIT P0, [R0+URZ+0xe8], R9 ;  /* 0x0000e809000075a7 */ /* 0x0022a400080011ff */
[----:B--2---:R-:W-:Y:S05]  /*9d90*/  @!P0 NANOSLEEP.SYNCS 0x989680 ;  /* 0x009896800000895d */ /* 0x004fea0003900000 */
[----:B------:R-:W2:Y:S02]  /*9da0*/  @!P0 SYNCS.PHASECHK.TRANS64 P0, [R0+URZ+0xe8], R9 ;  /* 0x0000e809000085a7 */ /* 0x000ea400080010ff */
[----:B--2---:R-:W-:Y:S05]  /*9db0*/  @!P0 BRA `(.L_x_208) ;  /* 0xfffffffc00f08947 */ /* 0x004fea000383ffff */
[----:B------:R-:W-:Y:S05]  /*9dc0*/  BRA `(.L_x_209) ;  /* 0xffffffb800c47947 */ /* 0x000fea000383ffff */
.L_x_103:
[----:B------:R-:W-:Y:S07]  /*9dd0*/  MOV R0, UR21 ;  /* 0x0000001500007c02 */ /* 0x000fee0008000f00 */
.L_x_210:
[----:B-1----:R1:W2:Y:S02]  /*9de0*/  SYNCS.PHASECHK.TRANS64.TRYWAIT P0, [R0+URZ+0xf0], R9 ;  /* 0x0000f009000075a7 */ /* 0x0022a400080011ff */
[----:B--2---:R-:W-:Y:S05]  /*9df0*/  @!P0 NANOSLEEP.SYNCS 0x989680 ;  /* 0x009896800000895d */ /* 0x004fea0003900000 */
[----:B------:R-:W2:Y:S02]  /*9e00*/  @!P0 SYNCS.PHASECHK.TRANS64 P0, [R0+URZ+0xf0], R9 ;  /* 0x0000f009000085a7 */ /* 0x000ea400080010ff */
[----:B--2---:R-:W-:Y:S05]  /*9e10*/  @!P0 BRA `(.L_x_210) ;  /* 0xfffffffc00f08947 */ /* 0x004fea000383ffff */
[----:B------:R-:W-:Y:S05]  /*9e20*/  BRA `(.L_x_211) ;  /* 0xffffffbc00207947 */ /* 0x000fea000383ffff */
.L_x_104:
[----:B------:R-:W-:Y:S07]  /*9e30*/  MOV R0, UR21 ;  /* 0x0000001500007c02 */ /* 0x000fee0008000f00 */
.L_x_212:
[----:B-1----:R1:W2:Y:S02]  /*9e40*/  SYNCS.PHASECHK.TRANS64.TRYWAIT P0, [R0+URZ+0xf8], R9 ;  /* 0x0000f809000075a7 */ /* 0x0022a400080011ff */
[----:B--2---:R-:W-:Y:S05]  /*9e50*/  @!P0 NANOSLEEP.SYNCS 0x989680 ;  /* 0x009896800000895d */ /* 0x004fea0003900000 */
[----:B------:R-:W2:Y:S02]  /*9e60*/  @!P0 SYNCS.PHASECHK.TRANS64 P0, [R0+URZ+0xf8], R9 ;  /* 0x0000f809000085a7 */ /* 0x000ea400080010ff */
[----:B--2---:R-:W-:Y:S05]  /*9e70*/  @!P0 BRA `(.L_x_212) ;  /* 0xfffffffc00f08947 */ /* 0x004fea000383ffff */
[----:B------:R-:W-:Y:S05]  /*9e80*/  BRA `(.L_x_213) ;  /* 0xffffffbc007c7947 */ /* 0x000fea000383ffff */
.L_x_106:
[----:B------:R-:W-:-:S07]  /*9e90*/  MOV R0, UR21 ;  /* 0x0000001500007c02 */ /* 0x000fce0008000f00 */
.L_x_214:
[----:B-1----:R1:W3:Y:S02]  /*9ea0*/  SYNCS.PHASECHK.TRANS64.TRYWAIT P0, [R0+URZ+0xe0], R2 ;  /* 0x0000e002000075a7 */ /* 0x0022e400080011ff */
[----:B---3--:R-:W-:Y:S05]  /*9eb0*/  @!P0 NANOSLEEP.SYNCS 0x989680 ;  /* 0x009896800000895d */ /* 0x008fea0003900000 */
[----:B------:R-:W3:Y:S02]  /*9ec0*/  @!P0 SYNCS.PHASECHK.TRANS64 P0, [R0+URZ+0xe0], R2 ;  /* 0x0000e002000085a7 */ /* 0x000ee400080010ff */
[----:B---3--:R-:W-:Y:S05]  /*9ed0*/  @!P0 BRA `(.L_x_214) ;  /* 0xfffffffc00f08947 */ /* 0x008fea000383ffff */
[----:B------:R-:W-:Y:S05]  /*9ee0*/  BRA `(.L_x_215) ;  /* 0xffffffc000087947 */ /* 0x000fea000383ffff */
.L_x_107:
[----:B-1----:R-:W-:-:S07]  /*9ef0*/  MOV R0, UR21 ;  /* 0x0000001500007c02 */ /* 0x002fce0008000f00 */
.L_x_216:
[----:B-1----:R1:W3:Y:S02]  /*9f00*/  SYNCS.PHASECHK.TRANS64.TRYWAIT P0, [R0+URZ+0xe8], R2 ;  /* 0x0000e802000075a7 */ /* 0x0022e400080011ff */
[----:B---3--:R-:W-:Y:S05]  /*9f10*/  @!P0 NANOSLEEP.SYNCS 0x989680 ;  /* 0x009896800000895d */ /* 0x008fea0003900000 */
[----:B------:R-:W3:Y:S02]  /*9f20*/  @!P0 SYNCS.PHASECHK.TRANS64 P0, [R0+URZ+0xe8], R2 ;  /* 0x0000e802000085a7 */ /* 0x000ee400080010ff */
[----:B---3--:R-:W-:Y:S05]  /*9f30*/  @!P0 BRA `(.L_x_216) ;  /* 0xfffffffc00f08947 */ /* 0x008fea000383ffff */
[----:B------:R-:W-:Y:S05]  /*9f40*/  BRA `(.L_x_217) ;  /* 0xffffffbc00f87947 */ /* 0x000fea000383ffff */
.L_x_108:
[----:B-1----:R-:W-:-:S07]  /*9f50*/  MOV R0, UR21 ;  /* 0x0000001500007c02 */ /* 0x002fce0008000f00 */
.L_x_218:
[----:B-1----:R1:W3:Y:S02]  /*9f60*/  SYNCS.PHASECHK.TRANS64.TRYWAIT P0, [R0+URZ+0xf0], R2 ;  /* 0x0000f002000075a7 */ /* 0x0022e400080011ff */
[----:B---3--:R-:W-:Y:S05]  /*9f70*/  @!P0 NANOSLEEP.SYNCS 0x989680 ;  /* 0x009896800000895d */ /* 0x008fea0003900000 */
[----:B------:R-:W3:Y:S02]  /*9f80*/  @!P0 SYNCS.PHASECHK.TRANS64 P0, [R0+URZ+0xf0], R2 ;  /* 0x0000f002000085a7 */ /* 0x000ee400080010ff */
[----:B---3--:R-:W-:Y:S05]  /*9f90*/  @!P0 BRA `(.L_x_218) ;  /* 0xfffffffc00f08947 */ /* 0x008fea000383ffff */
[----:B------:R-:W-:Y:S05]  /*9fa0*/  BRA `(.L_x_219) ;  /* 0xffffffbc00e87947 */ /* 0x000fea000383ffff */
.L_x_110:
[----:B--2---:R2:W4:Y:S02]  /*9fb0*/  SYNCS.PHASECHK.TRANS64.TRYWAIT P0, [R3+URZ+0x110], R0 ;  /* 0x00011000030075a7 */ /* 0x00452400080011ff */
[----:B----4-:R-:W-:Y:S05]  /*9fc0*/  @!P0 NANOSLEEP.SYNCS 0x989680 ;  /* 0x009896800000895d */ /* 0x010fea0003900000 */
[----:B------:R-:W4:Y:S02]  /*9fd0*/  @!P0 SYNCS.PHASECHK.TRANS64 P0, [R3+URZ+0x110], R0 ;  /* 0x00011000030085a7 */ /* 0x000f2400080010ff */
[----:B----4-:R-:W-:Y:S05]  /*9fe0*/  @!P0 BRA `(.L_x_110) ;  /* 0xfffffffc00f08947 */ /* 0x010fea000383ffff */
[----:B------:R-:W-:Y:S05]  /*9ff0*/  BRA `(.L_x_220) ;  /* 0xffffffc000b87947 */ /* 0x000fea000383ffff */
.L_x_121:
[----:B-1----:R-:W-:Y:S04]  /*a000*/  MOV R2, UR43 ;  /* 0x0000002b00027c02 */ /* 0x002fe80008000f00 */
[----:B------:R1:W2:Y:S03]  /*a010*/  SYNCS.PHASECHK.TRANS64.TRYWAIT P0, [R2+URZ+0xc0], R3 ;  /* 0x0000c003020075a7 */ /* 0x0002a600080011ff */
[----:B--2---:R-:W-:Y:S05]  /*a020*/  @!P0 NANOSLEEP.SYNCS 0x989680 ;  /* 0x009896800000895d */ /* 0x004fea0003900000 */
[----:B------:R-:W2:Y:S02]  /*a030*/  @!P0 SYNCS.PHASECHK.TRANS64 P0, [R2+URZ+0xc0], R3 ;  /* 0x0000c003020085a7 */ /* 0x000ea400080010ff */
[----:B--2---:R-:W-:Y:S05]  /*a040*/  @!P0 BRA `(.L_x_121) ;  /* 0xfffffffc00ec8947 */ /* 0x004fea000383ffff */
[----:B------:R-:W-:Y:S05]  /*a050*/  BRA `(.L_x_120) ;  /* 0xffffffd0000c7947 */ /* 0x000fea000383ffff */
.L_x_123:
[----:B-1----:R1:W3:Y:S02]  /*a060*/  SYNCS.PHASECHK.TRANS64.TRYWAIT P1, [R71+URZ+0x130], R0 ;  /* 0x00013000470075a7 */ /* 0x0022e400080211ff */
[----:B---3--:R-:W-:Y:S05]  /*a070*/  @!P1 NANOSLEEP.SYNCS 0x989680 ;  /* 0x009896800000995d */ /* 0x008fea0003900000 */
[----:B------:R-:W3:Y:S02]  /*a080*/  @!P1 SYNCS.PHASECHK.TRANS64 P1, [R71+URZ+0x130], R0 ;  /* 0x00013000470095a7 */ /* 0x000ee400080210ff */
[----:B---3--:R-:W-:Y:S05]  /*a090*/  @!P1 BRA `(.L_x_123) ;  /* 0xfffffffc00f09947 */ /* 0x008fea000383ffff */
[----:B------:R-:W-:Y:S05]  /*a0a0*/  BRA `(.L_x_122) ;  /* 0xffffffd000347947 */ /* 0x000fea000383ffff */
.L_x_132:
[----:B-1----:R1:W3:Y:S02]  /*a0b0*/  SYNCS.PHASECHK.TRANS64.TRYWAIT P0, [R2+URZ+0xc0], R0 ;  /* 0x0000c000020075a7 */ /* 0x0022e400080011ff */
[----:B---3--:R-:W-:Y:S05]  /*a0c0*/  @!P0 NANOSLEEP.SYNCS 0x989680 ;  /* 0x009896800000895d */ /* 0x008fea0003900000 */
[----:B------:R-:W3:Y:S02]  /*a0d0*/  @!P0 SYNCS.PHASECHK.TRANS64 P0, [R2+URZ+0xc0], R0 ;  /* 0x0000c000020085a7 */ /* 0x000ee400080010ff */
[----:B---3--:R-:W-:Y:S05]  /*a0e0*/  @!P0 BRA `(.L_x_132) ;  /* 0xfffffffc00f08947 */ /* 0x008fea000383ffff */
[----:B------:R-:W-:Y:S05]  /*a0f0*/  BRA `(.L_x_131) ;  /* 0xffffffd400e47947 */ /* 0x000fea000383ffff */
.L_x_140:
[----:B-1----:R1:W3:Y:S02]  /*a100*/  SYNCS.PHASECHK.TRANS64.TRYWAIT P0, [R0+URZ+0xc0], R6 ;  /* 0x0000c006000075a7 */ /* 0x0022e400080011ff */
[----:B---3--:R-:W-:Y:S05]  /*a110*/  @!P0 NANOSLEEP.SYNCS 0x989680 ;  /* 0x009896800000895d */ /* 0x008fea0003900000 */
[----:B------:R-:W3:Y:S02]  /*a120*/  @!P0 SYNCS.PHASECHK.TRANS64 P0, [R0+URZ+0xc0], R6 ;  /* 0x0000c006000085a7 */ /* 0x000ee400080010ff */
[----:B---3--:R-:W-:Y:S05]  /*a130*/  @!P0 BRA `(.L_x_140) ;  /* 0xfffffffc00f08947 */ /* 0x008fea000383ffff */
[----:B------:R-:W-:Y:S05]  /*a140*/  BRA `(.L_x_139) ;  /* 0xffffffdc00bc7947 */ /* 0x000fea000383ffff */
.L_x_148:
[----:B-1----:R1:W3:Y:S02]  /*a150*/  SYNCS.PHASECHK.TRANS64.TRYWAIT P0, [R0+URZ+0xc0], R5 ;  /* 0x0000c005000075a7 */ /* 0x0022e400080011ff */
[----:B---3--:R-:W-:Y:S05]  /*a160*/  @!P0 NANOSLEEP.SYNCS 0x989680 ;  /* 0x009896800000895d */ /* 0x008fea0003900000 */
[----:B------:R-:W3:Y:S02]  /*a170*/  @!P0 SYNCS.PHASECHK.TRANS64 P0, [R0+URZ+0xc0], R5 ;  /* 0x0000c005000085a7 */ /* 0x000ee400080010ff */
[----:B---3--:R-:W-:Y:S05]  /*a180*/  @!P0 BRA `(.L_x_148) ;  /* 0xfffffffc00f08947 */ /* 0x008fea000383ffff */
[----:B------:R-:W-:Y:S05]  /*a190*/  BRA `(.L_x_147) ;  /* 0xffffffe400947947 */ /* 0x000fea000383ffff */
        .weak           $__internal_0_$__cuda_sm10x_tcgen05_guardrail_trap_col_being_dealloced_not_returned_by_alloc
        .type           $__internal_0_$__cuda_sm10x_tcgen05_guardrail_trap_col_being_dealloced_not_returned_by_alloc,@function
        .size           $__internal_0_$__cuda_sm10x_tcgen05_guardrail_trap_col_being_dealloced_not_returned_by_alloc,($__internal_1_$__cuda_sm10x_tcgen05_guardrail_trap_phase_invalid_during_alloc - $__internal_0_$__cuda_sm10x_tcgen05_guardrail_trap_col_being_dealloced_not_returned_by_alloc)
$__internal_0_$__cuda_sm10x_tcgen05_guardrail_trap_col_being_dealloced_not_returned_by_alloc:
[----:B------:R-:W-:Y:S05]  /*a1a0*/  BPT.TRAP 0x1 ;  /* 0x000000040000795c */ /* 0x000fea0000300000 */
[----:B------:R-:W-:-:S04]  /*a1b0*/  HFMA2 R3, -RZ, RZ, 0, 0 ;  /* 0x00000000ff037431 */ /* 0x000fc800000001ff */
[----:B------:R-:W-:Y:S05]  /*a1c0*/  RET.REL.NODEC R2 `(_ZN7cutlass13device_kernelINS_4gemm6kernel13GemmUniversalIN4cute5tupleIJiiiiEEENS1_10collective13CollectiveMmaINS1_35MainloopSm100TmaUmmaWarpSpecializedILi12ELi2ELi4ENS5_IJNS4_1CILi4EEESB_NSA_ILi1EEEEEEEENS5_IJNSA_ILi128EEESF_NSA_ILi32EEEEEEfNS5_IJlSC_lEEEfSI_NS4_8TiledMMAINS4_8MMA_AtomIJNS4_23SM100_MMA_TF32_2x1SM_SSINS_10tfloat32_tESM_fLi128ELi128ELNS4_4UMMA5MajorE0ELSO_0ELNSN_7ScaleInE0ELSP_0EEEEEENS4_6LayoutINS5_IJSC_SC_SC_EEENS5_IJNSA_ILi0EEESU_SU_EEEEENS5_IJNS4_10UnderscoreESX_SX_EEEEENS4_28SM100_TMA_2SM_LOAD_MULTICASTENS4_14ComposedLayoutINS4_7SwizzleILi3ELi4ELi3EEENS4_18smem_ptr_flag_bitsILi32EEENSS_INS5_IJNSA_ILi8EEESG_EEENS5_IJSG_SC_EEEEEEEvNS4_8identityES10_S1A_vS1B_EENS_8epilogue10collective18CollectiveEpilogueINS1D_23Sm100TmaWarpSpecializedILi4ELi2ELi16ELb1ELb0EEEJNS5_IJNSA_ILi64EEESF_SG_EEENS5_IJNSS_IS1I_SC_EENSS_INS5_IJNSA_ILi16EEENSA_ILi2EEEEEENS5_IJSC_S1I_EEEEEEEEfSI_fSI_NS1D_6fusion15FusionCallbacksIS1H_NS1R_17LinearCombinationIffffLNS_15FloatRoundStyleE2EEES1J_S1Q_JEEENS4_5SM1004TMEM4LOAD26SM100_TMEM_LOAD_32dp32b16xENS4_13SM90_TMA_LOADENS11_INS12_ILi2ELi4ELi3EEES15_NSS_INS5_IJS16_S1L_EEENS5_IJS1L_SC_EEEEEEENS4_39AutoVectorizingCopyWithAssumedAlignmentILi128EEENS4_14SM90_TMA_STOREES26_S28_S28_EEEvvEEEEvNT_6ParamsE) ;  /* 0xffffff5c028c7950 */ /* 0x000fea0003c3ffff */
        .weak           $__internal_1_$__cuda_sm10x_tcgen05_guardrail_trap_phase_invalid_during_alloc
        .type           $__internal_1_$__cuda_sm10x_tcgen05_guardrail_trap_phase_invalid_during_alloc,@function
        .size           $__internal_1_$__cuda_sm10x_tcgen05_guardrail_trap_phase_invalid_during_alloc,($__internal_2_$__cuda_sm10x_tcgen05_guardrail_trap_unallocated_columns_being_dealloced - $__internal_1_$__cuda_sm10x_tcgen05_guardrail_trap_phase_invalid_during_alloc)
$__internal_1_$__cuda_sm10x_tcgen05_guardrail_trap_phase_invalid_during_alloc:
[----:B------:R-:W-:Y:S05]  /*a1d0*/  BPT.TRAP 0x1 ;  /* 0x000000040000795c */ /* 0x000fea0000300000 */
[----:B------:R-:W-:-:S04]  /*a1e0*/  MOV R5, 0x0 ;  /* 0x0000000000057802 */ /* 0x000fc80000000f00 */
[----:B------:R-:W-:Y:S05]  /*a1f0*/  RET.REL.NODEC R4 `(_ZN7cutlass13device_kernelINS_4gemm6kernel13GemmUniversalIN4cute5tupleIJiiiiEEENS1_10collective13CollectiveMmaINS1_35MainloopSm100TmaUmmaWarpSpecializedILi12ELi2ELi4ENS5_IJNS4_1CILi4EEESB_NSA_ILi1EEEEEEEENS5_IJNSA_ILi128EEESF_NSA_ILi32EEEEEEfNS5_IJlSC_lEEEfSI_NS4_8TiledMMAINS4_8MMA_AtomIJNS4_23SM100_MMA_TF32_2x1SM_SSINS_10tfloat32_tESM_fLi128ELi128ELNS4_4UMMA5MajorE0ELSO_0ELNSN_7ScaleInE0ELSP_0EEEEEENS4_6LayoutINS5_IJSC_SC_SC_EEENS5_IJNSA_ILi0EEESU_SU_EEEEENS5_IJNS4_10UnderscoreESX_SX_EEEEENS4_28SM100_TMA_2SM_LOAD_MULTICASTENS4_14ComposedLayoutINS4_7SwizzleILi3ELi4ELi3EEENS4_18smem_ptr_flag_bitsILi32EEENSS_INS5_IJNSA_ILi8EEESG_EEENS5_IJSG_SC_EEEEEEEvNS4_8identityES10_S1A_vS1B_EENS_8epilogue10collective18CollectiveEpilogueINS1D_23Sm100TmaWarpSpecializedILi4ELi2ELi16ELb1ELb0EEEJNS5_IJNSA_ILi64EEESF_SG_EEENS5_IJNSS_IS1I_SC_EENSS_INS5_IJNSA_ILi16EEENSA_ILi2EEEEEENS5_IJSC_S1I_EEEEEEEEfSI_fSI_NS1D_6fusion15FusionCallbacksIS1H_NS1R_17LinearCombinationIffffLNS_15FloatRoundStyleE2EEES1J_S1Q_JEEENS4_5SM1004TMEM4LOAD26SM100_TMEM_LOAD_32dp32b16xENS4_13SM90_TMA_LOADENS11_INS12_ILi2ELi4ELi3EEES15_NSS_INS5_IJS16_S1L_EEENS5_IJS1L_SC_EEEEEEENS4_39AutoVectorizingCopyWithAssumedAlignmentILi128EEENS4_14SM90_TMA_STOREES26_S28_S28_EEEvvEEEEvNT_6ParamsE) ;  /* 0xffffff5c04807950 */ /* 0x000fea0003c3ffff */
        .weak           $__internal_2_$__cuda_sm10x_tcgen05_guardrail_trap_unallocated_columns_being_dealloced
        .type           $__internal_2_$__cuda_sm10x_tcgen05_guardrail_trap_unallocated_columns_being_dealloced,@function
        .size           $__internal_2_$__cuda_sm10x_tcgen05_guardrail_trap_unallocated_columns_being_dealloced,(.L_x_222 - $__internal_2_$__cuda_sm10x_tcgen05_guardrail_trap_unallocated_columns_being_dealloced)
$__internal_2_$__cuda_sm10x_tcgen05_guardrail_trap_unallocated_columns_being_dealloced:
[----:B------:R-:W-:Y:S05]  /*a200*/  BPT.TRAP 0x1 ;  /* 0x000000040000795c */ /* 0x000fea0000300000 */
[----:B------:R-:W-:-:S04]  /*a210*/  HFMA2 R3, -RZ, RZ, 0, 0 ;  /* 0x00000000ff037431 */ /* 0x000fc800000001ff */
[----:B------:R-:W-:Y:S05]  /*a220*/  RET.REL.NODEC R2 `(_ZN7cutlass13device_kernelINS_4gemm6kernel13GemmUniversalIN4cute5tupleIJiiiiEEENS1_10collective13CollectiveMmaINS1_35MainloopSm100TmaUmmaWarpSpecializedILi12ELi2ELi4ENS5_IJNS4_1CILi4EEESB_NSA_ILi1EEEEEEEENS5_IJNSA_ILi128EEESF_NSA_ILi32EEEEEEfNS5_IJlSC_lEEEfSI_NS4_8TiledMMAINS4_8MMA_AtomIJNS4_23SM100_MMA_TF32_2x1SM_SSINS_10tfloat32_tESM_fLi128ELi128ELNS4_4UMMA5MajorE0ELSO_0ELNSN_7ScaleInE0ELSP_0EEEEEENS4_6LayoutINS5_IJSC_SC_SC_EEENS5_IJNSA_ILi0EEESU_SU_EEEEENS5_IJNS4_10UnderscoreESX_SX_EEEEENS4_28SM100_TMA_2SM_LOAD_MULTICASTENS4_14ComposedLayoutINS4_7SwizzleILi3ELi4ELi3EEENS4_18smem_ptr_flag_bitsILi32EEENSS_INS5_IJNSA_ILi8EEESG_EEENS5_IJSG_SC_EEEEEEEvNS4_8identityES10_S1A_vS1B_EENS_8epilogue10collective18CollectiveEpilogueINS1D_23Sm100TmaWarpSpecializedILi4ELi2ELi16ELb1ELb0EEEJNS5_IJNSA_ILi64EEESF_SG_EEENS5_IJNSS_IS1I_SC_EENSS_INS5_IJNSA_ILi16EEENSA_ILi2EEEEEENS5_IJSC_S1I_EEEEEEEEfSI_fSI_NS1D_6fusion15FusionCallbacksIS1H_NS1R_17LinearCombinationIffffLNS_15FloatRoundStyleE2EEES1J_S1Q_JEEENS4_5SM1004TMEM4LOAD26SM100_TMEM_LOAD_32dp32b16xENS4_13SM90_TMA_LOADENS11_INS12_ILi2ELi4ELi3EEES15_NSS_INS5_IJS16_S1L_EEENS5_IJS1L_SC_EEEEEEENS4_39AutoVectorizingCopyWithAssumedAlignmentILi128EEENS4_14SM90_TMA_STOREES26_S28_S28_EEEvvEEEEvNT_6ParamsE) ;  /* 0xffffff5c02747950 */ /* 0x000fea0003c3ffff */
.L_x_221:
[----:B------:R-:W-:-:S00]  /*a230*/  BRA `(.L_x_221) ;  /* 0xfffffffc00fc7947 */ /* 0x000fc0000383ffff */
[----:B------:R-:W-:-:S00]  /*a240*/  NOP ;  /* 0x0000000000007918 */ /* 0x000fc00000000000 */
        /* <DEDUP_REMOVED lines=11> */
.L_x_222:


//--------------------- .nv.global.init           --------------------------
	.section	.nv.global.init,"aw",@progbits
.nv.global.init:
	.type		$str$27,@object
	.size		$str$27,($str$28 - $str$27)
$str$27:
        /*0000*/ 	.byte	0x28, 0x61, 0x64, 0x64, 0x72, 0x65, 0x73, 0x73, 0x20, 0x26, 0x20, 0x6d, 0x61, 0x73, 0x6b, 0x29
        /*0010*/ 	.byte	0x20, 0x3d, 0x3d, 0x20, 0x30, 0x00
	.type		$str$28,@object
	.size		$str$28,($str$26 - $str$28)
$str$28:
        /*0016*/ 	.byte	0x2f, 0x74, 0x6d, 0x70, 0x2f, 0x63, 0x75, 0x74, 0x6c, 0x61, 0x73, 0x73, 0x5f, 0x73, 0x77, 0x65
        /*0026*/ 	.byte	0x65, 0x70, 0x5f, 0x73, 0x72, 0x63, 0x2f, 0x69, 0x6e, 0x63, 0x6c, 0x75, 0x64, 0x65, 0x2f, 0x63
        /*0036*/ 	.byte	0x75, 0x74, 0x65, 0x2f, 0x70, 0x6f, 0x69, 0x6e, 0x74, 0x65, 0x72, 0x5f, 0x66, 0x6c, 0x61, 0x67
        /*0046*/ 	.byte	0x67, 0x65, 0x64, 0x2e, 0x68, 0x70, 0x70, 0x00
	.type		$str$26,@object
	.size		$str$26,($str$25 - $str$26)
$str$26:
        /*004e*/ 	.byte	0x2f, 0x74, 0x6d, 0x70, 0x2f, 0x63, 0x75, 0x74, 0x6c, 0x61, 0x73, 0x73, 0x5f, 0x73, 0x77, 0x65
        /*005e*/ 	.byte	0x65, 0x70, 0x5f, 0x73, 0x72, 0x63, 0x2f, 0x69, 0x6e, 0x63, 0x6c, 0x75, 0x64, 0x65, 0x2f, 0x63
        /*006e*/ 	.byte	0x75, 0x74, 0x65, 0x2f, 0x61, 0x74, 0x6f, 0x6d, 0x2f, 0x63, 0x6f, 0x70, 0x79, 0x5f, 0x74, 0x72
        /*007e*/ 	.byte	0x61, 0x69, 0x74, 0x73, 0x5f, 0x73, 0x6d, 0x31, 0x30, 0x30, 0x2e, 0x68, 0x70, 0x70, 0x00
	.type		$str$25,@object
	.size		$str$25,(__unnamed_1 - $str$25)
$str$25:
        /*008d*/ 	.byte	0x28, 0x28, 0x75, 0x69, 0x6e, 0x74, 0x33, 0x32, 0x5f, 0x74, 0x28, 0x74, 0x68, 0x72, 0x65, 0x61
        /*009d*/ 	.byte	0x64, 0x49, 0x64, 0x78, 0x2e, 0x78, 0x29, 0x20, 0x2f, 0x20, 0x33, 0x32, 0x29, 0x20, 0x25, 0x20
        /*00ad*/ 	.byte	0x34, 0x29, 0x20, 0x3d, 0x3d, 0x20, 0x28, 0x28, 0x28, 0x74, 0x6d, 0x65, 0x6d, 0x5f, 0x61, 0x64
        /*00bd*/ 	.byte	0x64, 0x72, 0x20, 0x3e, 0x3e, 0x20, 0x31, 0x36, 0x29, 0x20, 0x2f, 0x20, 0x33, 0x32, 0x29, 0x20
        /*00cd*/ 	.byte	0x25, 0x20, 0x34, 0x29, 0x00
	.type		__unnamed_1,@object
	.size		__unnamed_1,(__unnamed_2 - __unnamed_1)
__unnamed_1:
        /*00d2*/ 	.byte	0x61, 0x75, 0x74, 0x6f, 0x20, 0x63, 0x75, 0x74, 0x65, 0x3a, 0x3a, 0x61, 0x73, 0x5f, 0x70, 0x6f
        /* <DEDUP_REMOVED lines=23> */
        /*0252*/ 	.byte	0x3a, 0x3a, 0x43, 0x3c, 0x32, 0x30, 0x34, 0x38, 0x3e, 0x3e, 0x3e, 0x3e, 0x5d, 0x00
	.type		__unnamed_2,@object
	.size		__unnamed_2,(.L_2 - __unnamed_2)
__unnamed_2:
        /* <DEDUP_REMOVED lines=42> */
        /*0500*/ 	.byte	0x3e, 0x5d, 0x00
.L_2:


//--------------------- .nv.shared._ZN7cutlass13device_kernelINS_4gemm6kernel13GemmUniversalIN4cute5tupleIJiiiiEEENS1_10collective13CollectiveMmaINS1_35MainloopSm100TmaUmmaWarpSpecializedILi12ELi2ELi4ENS5_IJNS4_1CILi4EEESB_NSA_ILi1EEEEEEEENS5_IJNSA_ILi128EEESF_NSA_ILi32EEEEEEfNS5_IJlSC_lEEEfSI_NS4_8TiledMMAINS4_8MMA_AtomIJNS4_23SM100_MMA_TF32_2x1SM_SSINS_10tfloat32_tESM_fLi128ELi128ELNS4_4UMMA5MajorE0ELSO_0ELNSN_7ScaleInE0ELSP_0EEEEEENS4_6LayoutINS5_IJSC_SC_SC_EEENS5_IJNSA_ILi0EEESU_SU_EEEEENS5_IJNS4_10UnderscoreESX_SX_EEEEENS4_28SM100_TMA_2SM_LOAD_MULTICASTENS4_14ComposedLayoutINS4_7SwizzleILi3ELi4ELi3EEENS4_18smem_ptr_flag_bitsILi32EEENSS_INS5_IJNSA_ILi8EEESG_EEENS5_IJSG_SC_EEEEEEEvNS4_8identityES10_S1A_vS1B_EENS_8epilogue10collective18CollectiveEpilogueINS1D_23Sm100TmaWarpSpecializedILi4ELi2ELi16ELb1ELb0EEEJNS5_IJNSA_ILi64EEESF_SG_EEENS5_IJNSS_IS1I_SC_EENSS_INS5_IJNSA_ILi16EEENSA_ILi2EEEEEENS5_IJSC_S1I_EEEEEEEEfSI_fSI_NS1D_6fusion15FusionCallbacksIS1H_NS1R_17LinearCombinationIffffLNS_15FloatRoundStyleE2EEES1J_S1Q_JEEENS4_5SM1004TMEM4LOAD26SM100_TMEM_LOAD_32dp32b16xENS4_13SM90_TMA_LOADENS11_INS12_ILi2ELi4ELi3EEES15_NSS_INS5_IJS16_S1L_EEENS5_IJS1L_SC_EEEEEEENS4_39AutoVectorizingCopyWithAssumedAlignmentILi128EEENS4_14SM90_TMA_STOREES26_S28_S28_EEEvvEEEEvNT_6ParamsE --------------------------
	.section	.nv.shared._ZN7cutlass13device_kernelINS_4gemm6kernel13GemmUniversalIN4cute5tupleIJiiiiEEENS1_10collective13CollectiveMmaINS1_35MainloopSm100TmaUmmaWarpSpecializedILi12ELi2ELi4ENS5_IJNS4_1CILi4EEESB_NSA_ILi1EEEEEEEENS5_IJNSA_ILi128EEESF_NSA_ILi32EEEEEEfNS5_IJlSC_lEEEfSI_NS4_8TiledMMAINS4_8MMA_AtomIJNS4_23SM100_MMA_TF32_2x1SM_SSINS_10tfloat32_tESM_fLi128ELi128ELNS4_4UMMA5MajorE0ELSO_0ELNSN_7ScaleInE0ELSP_0EEEEEENS4_6LayoutINS5_IJSC_SC_SC_EEENS5_IJNSA_ILi0EEESU_SU_EEEEENS5_IJNS4_10UnderscoreESX_SX_EEEEENS4_28SM100_TMA_2SM_LOAD_MULTICASTENS4_14ComposedLayoutINS4_7SwizzleILi3ELi4ELi3EEENS4_18smem_ptr_flag_bitsILi32EEENSS_INS5_IJNSA_ILi8EEESG_EEENS5_IJSG_SC_EEEEEEEvNS4_8identityES10_S1A_vS1B_EENS_8epilogue10collective18CollectiveEpilogueINS1D_23Sm100TmaWarpSpecializedILi4ELi2ELi16ELb1ELb0EEEJNS5_IJNSA_ILi64EEESF_SG_EEENS5_IJNSS_IS1I_SC_EENSS_INS5_IJNSA_ILi16EEENSA_ILi2EEEEEENS5_IJSC_S1I_EEEEEEEEfSI_fSI_NS1D_6fusion15FusionCallbacksIS1H_NS1R_17LinearCombinationIffffLNS_15FloatRoundStyleE2EEES1J_S1Q_JEEENS4_5SM1004TMEM4LOAD26SM100_TMEM_LOAD_32dp32b16xENS4_13SM90_TMA_LOADENS11_INS12_ILi2ELi4ELi3EEES15_NSS_INS5_IJS16_S1L_EEENS5_IJS1L_SC_EEEEEEENS4_39AutoVectorizingCopyWithAssumedAlignmentILi128EEENS4_14SM90_TMA_STOREES26_S28_S28_EEEvvEEEEvNT_6ParamsE,"aw",@nobits
	.sectionflags	@""
	.align	16
	.zero		1024


//--------------------- .nv.shared.reserved.0     --------------------------
	.section	.nv.shared.reserved.0,"aw",@nobits
	.weak		__nv_reservedSMEM_offset_0_alias
	.size		__nv_reservedSMEM_offset_0_alias, 0, 64
	.other		__nv_reservedSMEM_offset_0_alias,@"STO_CUDA_RESERVED_SHARED STV_DEFAULT"
__nv_reservedSMEM_offset_0_alias:
	.zero		0
.nv.shared.reserved.0:
	.zero		64
	.weak		__nv_reservedSMEM_tcgen05_partition
	.type		__nv_reservedSMEM_tcgen05_partition,@object
	.size		__nv_reservedSMEM_tcgen05_partition,(.L_0 - __nv_reservedSMEM_tcgen05_partition)
__nv_reservedSMEM_tcgen05_partition:
	.zero		32
.L_0:


//--------------------- .nv.global                --------------------------
	.section	.nv.global,"aw",@nobits
.nv.global:
	.type		_ZN40_INTERNAL_73fb2516_4_k_cu_e8787f8a_316984cute1_E,@object
	.size		_ZN40_INTERNAL_73fb2516_4_k_cu_e8787f8a_316984cute1_E,(_ZN40_INTERNAL_73fb2516_4_k_cu_e8787f8a_316984cuda3std3__45__cpo6cbeginE - _ZN40_INTERNAL_73fb2516_4_k_cu_e8787f8a_316984cute1_E)
_ZN40_INTERNAL_73fb2516_4_k_cu_e8787f8a_316984cute1_E:
	.zero		1
	.type		_ZN40_INTERNAL_73fb2516_4_k_cu_e8787f8a_316984cuda3std3__45__cpo6cbeginE,@object
	.size		_ZN40_INTERNAL_73fb2516_4_k_cu_e8787f8a_316984cuda3std3__45__cpo6cbeginE,(_ZN40_INTERNAL_73fb2516_4_k_cu_e8787f8a_316984cuda3std3__48in_placeE - _ZN40_INTERNAL_73fb2516_4_k_cu_e8787f8a_316984cuda3std3__45__cpo6cbeginE)
_ZN40_INTERNAL_73fb2516_4_k_cu_e8787f8a_316984cuda3std3__45__cpo6cbeginE:
	.zero		1
	.type		_ZN40_INTERNAL_73fb2516_4_k_cu_e8787f8a_316984cuda3std3__48in_placeE,@object
	.size		_ZN40_INTERNAL_73fb2516_4_k_cu_e8787f8a_316984cuda3std3__48in_placeE,(_ZN40_INTERNAL_73fb2516_4_k_cu_e8787f8a_316984cuda3std6ranges3__45__cpo9iter_moveE - _ZN40_INTERNAL_73fb2516_4_k_cu_e8787f8a_316984cuda3std3__48in_placeE)
_ZN40_INTERNAL_73fb2516_4_k_cu_e8787f8a_316984cuda3std3__48in_placeE:
	.zero		1
	.type		_ZN40_INTERNAL_73fb2516_4_k_cu_e8787f8a_316984cuda3std6ranges3__45__cpo9iter_moveE,@object
	.size		_ZN40_INTERNAL_73fb2516_4_k_cu_e8787f8a_316984cuda3std6ranges3__45__cpo9iter_moveE,(_ZN40_INTERNAL_73fb2516_4_k_cu_e8787f8a_316984cuda3std3__45__cpo5beginE - _ZN40_INTERNAL_73fb2516_4_k_cu_e8787f8a_316984cuda3std6ranges3__45__cpo9iter_moveE)
_ZN40_INTERNAL_73fb2516_4_k_cu_e8787f8a_316984cuda3std6ranges3__45__cpo9iter_moveE:
	.zero		1
	.type		_ZN40_INTERNAL_73fb2516_4_k_cu_e8787f8a_316984cuda3std3__45__cpo5beginE,@object
	.size		_ZN40_INTERNAL_73fb2516_4_k_cu_e8787f8a_316984cuda3std3__45__cpo5beginE,(_ZN40_INTERNAL_73fb2516_4_k_cu_e8787f8a_316984cuda3std3__442_GLOBAL__N__73fb2516_4_k_cu_e8787f8a_316986ignoreE - _ZN40_INTERNAL_73fb2516_4_k_cu_e8787f8a_316984cuda3std3__45__cpo5beginE)
_ZN40_INTERNAL_73fb2516_4_k_cu_e8787f8a_316984cuda3std3__45__cpo5beginE:
	.zero		1
	.type		_ZN40_INTERNAL_73fb2516_4_k_cu_e8787f8a_316984cuda3std3__442_GLOBAL__N__73fb2516_4_k_cu_e8787f8a_316986ignoreE,@object
	.size		_ZN40_INTERNAL_73fb2516_4_k_cu_e8787f8a_316984cuda3std3__442_GLOBAL__N__73fb2516_4_k_cu_e8787f8a_316986ignoreE,(_ZN40_INTERNAL_73fb2516_4_k_cu_e8787f8a_316984cute7productE - _ZN40_INTERNAL_73fb2516_4_k_cu_e8787f8a_316984cuda3std3__442_GLOBAL__N__73fb2516_4_k_cu_e8787f8a_316986ignoreE)
_ZN40_INTERNAL_73fb2516_4_k_cu_e8787f8a_316984cuda3std3__442_GLOBAL__N__73fb2516_4_k_cu_e8787f8a_316986ignoreE:
	.zero		1
	.type		_ZN40_INTERNAL_73fb2516_4_k_cu_e8787f8a_316984cute7productE,@object
	.size		_ZN40_INTERNAL_73fb2516_4_k_cu_e8787f8a_316984cute7productE,(_ZN40_INTERNAL_73fb2516_4_k_cu_e8787f8a_316984cuda3std3__45__cpo3endE - _ZN40_INTERNAL_73fb2516_4_k_cu_e8787f8a_316984cute7productE)
_ZN40_INTERNAL_73fb2516_4_k_cu_e8787f8a_316984cute7productE:
	.zero		1
	.type		_ZN40_INTERNAL_73fb2516_4_k_cu_e8787f8a_316984cuda3std3__45__cpo3endE,@object
	.size		_ZN40_INTERNAL_73fb2516_4_k_cu_e8787f8a_316984cuda3std3__45__cpo3endE,(_ZN40_INTERNAL_73fb2516_4_k_cu_e8787f8a_316984cuda3std3__419piecewise_constructE - _ZN40_INTERNAL_73fb2516_4_k_cu_e8787f8a_316984cuda3std3__45__cpo3endE)
_ZN40_INTERNAL_73fb2516_4_k_cu_e8787f8a_316984cuda3std3__45__cpo3endE:
	.zero		1
	.type		_ZN40_INTERNAL_73fb2516_4_k_cu_e8787f8a_316984cuda3std3__419piecewise_constructE,@object
	.size		_ZN40_INTERNAL_73fb2516_4_k_cu_e8787f8a_316984cuda3std3__419piecewise_constructE,(_ZN40_INTERNAL_73fb2516_4_k_cu_e8787f8a_316984cuda3std3__45__cpo4cendE - _ZN40_INTERNAL_73fb2516_4_k_cu_e8787f8a_316984cuda3std3__419piecewise_constructE)
_ZN40_INTERNAL_73fb2516_4_k_cu_e8787f8a_316984cuda3std3__419piecewise_constructE:
	.zero		1
	.type		_ZN40_INTERNAL_73fb2516_4_k_cu_e8787f8a_316984cuda3std3__45__cpo4cendE,@object
	.size		_ZN40_INTERNAL_73fb2516_4_k_cu_e8787f8a_316984cuda3std3__45__cpo4cendE,(_ZN40_INTERNAL_73fb2516_4_k_cu_e8787f8a_316984cuda3std6ranges3__45__cpo4swapE - _ZN40_INTERNAL_73fb2516_4_k_cu_e8787f8a_316984cuda3std3__45__cpo4cendE)
_ZN40_INTERNAL_73fb2516_4_k_cu_e8787f8a_316984cuda3std3__45__cpo4cendE:
	.zero		1
	.type		_ZN40_INTERNAL_73fb2516_4_k_cu_e8787f8a_316984cuda3std6ranges3__45__cpo4swapE,@object
	.size		_ZN40_INTERNAL_73fb2516_4_k_cu_e8787f8a_316984cuda3std6ranges3__45__cpo4swapE,(.L_10 - _ZN40_INTERNAL_73fb2516_4_k_cu_e8787f8a_316984cuda3std6ranges3__45__cpo4swapE)
_ZN40_INTERNAL_73fb2516_4_k_cu_e8787f8a_316984cuda3std6ranges3__45__cpo4swapE:
	.zero		1
.L_10:


//--------------------- .nv.constant0._ZN7cutlass13device_kernelINS_4gemm6kernel13GemmUniversalIN4cute5tupleIJiiiiEEENS1_10collective13CollectiveMmaINS1_35MainloopSm100TmaUmmaWarpSpecializedILi12ELi2ELi4ENS5_IJNS4_1CILi4EEESB_NSA_ILi1EEEEEEEENS5_IJNSA_ILi128EEESF_NSA_ILi32EEEEEEfNS5_IJlSC_lEEEfSI_NS4_8TiledMMAINS4_8MMA_AtomIJNS4_23SM100_MMA_TF32_2x1SM_SSINS_10tfloat32_tESM_fLi128ELi128ELNS4_4UMMA5MajorE0ELSO_0ELNSN_7ScaleInE0ELSP_0EEEEEENS4_6LayoutINS5_IJSC_SC_SC_EEENS5_IJNSA_ILi0EEESU_SU_EEEEENS5_IJNS4_10UnderscoreESX_SX_EEEEENS4_28SM100_TMA_2SM_LOAD_MULTICASTENS4_14ComposedLayoutINS4_7SwizzleILi3ELi4ELi3EEENS4_18smem_ptr_flag_bitsILi32EEENSS_INS5_IJNSA_ILi8EEESG_EEENS5_IJSG_SC_EEEEEEEvNS4_8identityES10_S1A_vS1B_EENS_8epilogue10collective18CollectiveEpilogueINS1D_23Sm100TmaWarpSpecializedILi4ELi2ELi16ELb1ELb0EEEJNS5_IJNSA_ILi64EEESF_SG_EEENS5_IJNSS_IS1I_SC_EENSS_INS5_IJNSA_ILi16EEENSA_ILi2EEEEEENS5_IJSC_S1I_EEEEEEEEfSI_fSI_NS1D_6fusion15FusionCallbacksIS1H_NS1R_17LinearCombinationIffffLNS_15FloatRoundStyleE2EEES1J_S1Q_JEEENS4_5SM1004TMEM4LOAD26SM100_TMEM_LOAD_32dp32b16xENS4_13SM90_TMA_LOADENS11_INS12_ILi2ELi4ELi3EEES15_NSS_INS5_IJS16_S1L_EEENS5_IJS1L_SC_EEEEEEENS4_39AutoVectorizingCopyWithAssumedAlignmentILi128EEENS4_14SM90_TMA_STOREES26_S28_S28_EEEvvEEEEvNT_6ParamsE --------------------------
	.section	.nv.constant0._ZN7cutlass13device_kernelINS_4gemm6kernel13GemmUniversalIN4cute5tupleIJiiiiEEENS1_10collective13CollectiveMmaINS1_35MainloopSm100TmaUmmaWarpSpecializedILi12ELi2ELi4ENS5_IJNS4_1CILi4EEESB_NSA_ILi1EEEEEEEENS5_IJNSA_ILi128EEESF_NSA_ILi32EEEEEEfNS5_IJlSC_lEEEfSI_NS4_8TiledMMAINS4_8MMA_AtomIJNS4_23SM100_MMA_TF32_2x1SM_SSINS_10tfloat32_tESM_fLi128ELi128ELNS4_4UMMA5MajorE0ELSO_0ELNSN_7ScaleInE0ELSP_0EEEEEENS4_6LayoutINS5_IJSC_SC_SC_EEENS5_IJNSA_ILi0EEESU_SU_EEEEENS5_IJNS4_10UnderscoreESX_SX_EEEEENS4_28SM100_TMA_2SM_LOAD_MULTICASTENS4_14ComposedLayoutINS4_7SwizzleILi3ELi4ELi3EEENS4_18smem_ptr_flag_bitsILi32EEENSS_INS5_IJNSA_ILi8EEESG_EEENS5_IJSG_SC_EEEEEEEvNS4_8identityES10_S1A_vS1B_EENS_8epilogue10collective18CollectiveEpilogueINS1D_23Sm100TmaWarpSpecializedILi4ELi2ELi16ELb1ELb0EEEJNS5_IJNSA_ILi64EEESF_SG_EEENS5_IJNSS_IS1I_SC_EENSS_INS5_IJNSA_ILi16EEENSA_ILi2EEEEEENS5_IJSC_S1I_EEEEEEEEfSI_fSI_NS1D_6fusion15FusionCallbacksIS1H_NS1R_17LinearCombinationIffffLNS_15FloatRoundStyleE2EEES1J_S1Q_JEEENS4_5SM1004TMEM4LOAD26SM100_TMEM_LOAD_32dp32b16xENS4_13SM90_TMA_LOADENS11_INS12_ILi2ELi4ELi3EEES15_NSS_INS5_IJS16_S1L_EEENS5_IJS1L_SC_EEEEEEENS4_39AutoVectorizingCopyWithAssumedAlignmentILi128EEENS4_14SM90_TMA_STOREES26_S28_S28_EEEvvEEEEvNT_6ParamsE,"a",@progbits
	.sectionflags	@""
	.align	4
.nv.constant0._ZN7cutlass13device_kernelINS_4gemm6kernel13GemmUniversalIN4cute5tupleIJiiiiEEENS1_10collective13CollectiveMmaINS1_35MainloopSm100TmaUmmaWarpSpecializedILi12ELi2ELi4ENS5_IJNS4_1CILi4EEESB_NSA_ILi1EEEEEEEENS5_IJNSA_ILi128EEESF_NSA_ILi32EEEEEEfNS5_IJlSC_lEEEfSI_NS4_8TiledMMAINS4_8MMA_AtomIJNS4_23SM100_MMA_TF32_2x1SM_SSINS_10tfloat32_tESM_fLi128ELi128ELNS4_4UMMA5MajorE0ELSO_0ELNSN_7ScaleInE0ELSP_0EEEEEENS4_6LayoutINS5_IJSC_SC_SC_EEENS5_IJNSA_ILi0EEESU_SU_EEEEENS5_IJNS4_10UnderscoreESX_SX_EEEEENS4_28SM100_TMA_2SM_LOAD_MULTICASTENS4_14ComposedLayoutINS4_7SwizzleILi3ELi4ELi3EEENS4_18smem_ptr_flag_bitsILi32EEENSS_INS5_IJNSA_ILi8EEESG_EEENS5_IJSG_SC_EEEEEEEvNS4_8identityES10_S1A_vS1B_EENS_8epilogue10collective18CollectiveEpilogueINS1D_23Sm100TmaWarpSpecializedILi4ELi2ELi16ELb1ELb0EEEJNS5_IJNSA_ILi64EEESF_SG_EEENS5_IJNSS_IS1I_SC_EENSS_INS5_IJNSA_ILi16EEENSA_ILi2EEEEEENS5_IJSC_S1I_EEEEEEEEfSI_fSI_NS1D_6fusion15FusionCallbacksIS1H_NS1R_17LinearCombinationIffffLNS_15FloatRoundStyleE2EEES1J_S1Q_JEEENS4_5SM1004TMEM4LOAD26SM100_TMEM_LOAD_32dp32b16xENS4_13SM90_TMA_LOADENS11_INS12_ILi2ELi4ELi3EEES15_NSS_INS5_IJS16_S1L_EEENS5_IJS1L_SC_EEEEEEENS4_39AutoVectorizingCopyWithAssumedAlignmentILi128EEENS4_14SM90_TMA_STOREES26_S28_S28_EEEvvEEEEvNT_6ParamsE:
	.zero		2944


//--------------------- SYMBOLS --------------------------

	.type		.nv.reservedSmem.offset0,@object
	.size		.nv.reservedSmem.offset0,0x4
	.type		.nv.reservedSmem.cap,@object
	.size		.nv.reservedSmem.cap,0x4
	.type		__assertfail,@function
